	.target	sm_90a

	.elftype	@"ET_EXEC"


//--------------------- .note.nv.tkinfo           --------------------------
	.section	.note.nv.tkinfo,"",@"SHT_NOTE"
	.sectionflags	@"SHF_NOTE_NV_TKINFO"
	.tkinfo
        /*0018*/ 	.word	0x00000002
        /*0030*/ 	.string	""
        /*0030*/ 	.string	"ptxas"
        /*0030*/ 	.string	"Cuda compilation tools, release 13.0, V13.0.88"
        /*0030*/ 	.string	"Build cuda_13.0.r13.0/compiler.36424714_0"
        /*0030*/ 	.string	"-arch sm_90a -m 64 "



//--------------------- .note.nv.cuinfo           --------------------------
	.section	.note.nv.cuinfo,"",@"SHT_NOTE"
	.sectionflags	@"SHF_NOTE_NV_CUINFO"
        /*0018*/ 	.short	0x0002
        /*001a*/ 	.short	0x005a
        /*001c*/ 	.short	0x0082
	.zero		2


//--------------------- .nv.info                  --------------------------
	.section	.nv.info,"",@"SHT_CUDA_INFO"
	.align	4


	//----- nvinfo : EIATTR_REGCOUNT
	.align		4
        /*0000*/ 	.byte	0x04, 0x2f
        /*0002*/ 	.short	(.L_15 - .L_14)
	.align		4
.L_14:
        /*0004*/ 	.word	index@(_ZN7cutlass13device_kernelINS_4gemm6kernel13GemmUniversalIN4cute5tupleIJiiiiEEENS1_10collective13CollectiveMmaINS1_34MainloopSm90TmaGmmaWarpSpecializedILi4ENS5_IJNS4_1CILi8EEENSA_ILi1EEESC_EEENS1_35KernelTmaWarpSpecializedCooperativeEEENS5_IJNSA_ILi128EEESG_NSA_ILi64EEEEEENS_6half_tENS5_IJSC_llEEESJ_NS5_IJlSC_lEEENS4_8TiledMMAINS4_8MMA_AtomIJNS4_4SM904GMMA26MMA_64x128x16_F32F16F16_SSILNSP_5MajorE1ELSR_0ELNSP_7ScaleInE1ELSS_1EEEEEENS4_6LayoutINS5_IJNSA_ILi2EEESC_SC_EEENS5_IJSC_NSA_ILi0EEESY_EEEEENS5_IJNS4_10UnderscoreES11_S11_EEEEENS4_13SM90_TMA_LOADENS4_14ComposedLayoutINS4_7SwizzleILi3ELi4ELi3EEENS4_18smem_ptr_flag_bitsILi16EEENSV_INS5_IJSH_SB_EEENS5_IJSC_SH_EEEEEEEvNS4_8identityENS4_23SM90_TMA_LOAD_MULTICASTENS15_IS17_S19_NSV_INS5_IJSB_SH_EEENS5_IJSH_SC_EEEEEEEvS1E_EENS_8epilogue10collective6detail29Sm90TmaWarpSpecializedAdapterINS1M_15DefaultEpilogueISJ_SL_SL_NS1L_6thread17LinearCombinationISJ_Li1EffLNS1Q_9ScaleType4KindE0ELNS_15FloatRoundStyleE2ESJ_EENS1_15EpilogueDefaultEEEEEvvEEEEvNT_6ParamsE)
        /*0008*/ 	.word	0x000000a8


	//----- nvinfo : EIATTR_FRAME_SIZE
	.align		4
.L_15:
        /*000c*/ 	.byte	0x04, 0x11
        /*000e*/ 	.short	(.L_17 - .L_16)
	.align		4
.L_16:
        /*0010*/ 	.word	index@(_ZN7cutlass13device_kernelINS_4gemm6kernel13GemmUniversalIN4cute5tupleIJiiiiEEENS1_10collective13CollectiveMmaINS1_34MainloopSm90TmaGmmaWarpSpecializedILi4ENS5_IJNS4_1CILi8EEENSA_ILi1EEESC_EEENS1_35KernelTmaWarpSpecializedCooperativeEEENS5_IJNSA_ILi128EEESG_NSA_ILi64EEEEEENS_6half_tENS5_IJSC_llEEESJ_NS5_IJlSC_lEEENS4_8TiledMMAINS4_8MMA_AtomIJNS4_4SM904GMMA26MMA_64x128x16_F32F16F16_SSILNSP_5MajorE1ELSR_0ELNSP_7ScaleInE1ELSS_1EEEEEENS4_6LayoutINS5_IJNSA_ILi2EEESC_SC_EEENS5_IJSC_NSA_ILi0EEESY_EEEEENS5_IJNS4_10UnderscoreES11_S11_EEEEENS4_13SM90_TMA_LOADENS4_14ComposedLayoutINS4_7SwizzleILi3ELi4ELi3EEENS4_18smem_ptr_flag_bitsILi16EEENSV_INS5_IJSH_SB_EEENS5_IJSC_SH_EEEEEEEvNS4_8identityENS4_23SM90_TMA_LOAD_MULTICASTENS15_IS17_S19_NSV_INS5_IJSB_SH_EEENS5_IJSH_SC_EEEEEEEvS1E_EENS_8epilogue10collective6detail29Sm90TmaWarpSpecializedAdapterINS1M_15DefaultEpilogueISJ_SL_SL_NS1L_6thread17LinearCombinationISJ_Li1EffLNS1Q_9ScaleType4KindE0ELNS_15FloatRoundStyleE2ESJ_EENS1_15EpilogueDefaultEEEEEvvEEEEvNT_6ParamsE)
        /*0014*/ 	.word	0x00000000


	//----- nvinfo : EIATTR_MIN_STACK_SIZE
	.align		4
.L_17:
        /*0018*/ 	.byte	0x04, 0x12
        /*001a*/ 	.short	(.L_19 - .L_18)
	.align		4
.L_18:
        /*001c*/ 	.word	index@(_ZN7cutlass13device_kernelINS_4gemm6kernel13GemmUniversalIN4cute5tupleIJiiiiEEENS1_10collective13CollectiveMmaINS1_34MainloopSm90TmaGmmaWarpSpecializedILi4ENS5_IJNS4_1CILi8EEENSA_ILi1EEESC_EEENS1_35KernelTmaWarpSpecializedCooperativeEEENS5_IJNSA_ILi128EEESG_NSA_ILi64EEEEEENS_6half_tENS5_IJSC_llEEESJ_NS5_IJlSC_lEEENS4_8TiledMMAINS4_8MMA_AtomIJNS4_4SM904GMMA26MMA_64x128x16_F32F16F16_SSILNSP_5MajorE1ELSR_0ELNSP_7ScaleInE1ELSS_1EEEEEENS4_6LayoutINS5_IJNSA_ILi2EEESC_SC_EEENS5_IJSC_NSA_ILi0EEESY_EEEEENS5_IJNS4_10UnderscoreES11_S11_EEEEENS4_13SM90_TMA_LOADENS4_14ComposedLayoutINS4_7SwizzleILi3ELi4ELi3EEENS4_18smem_ptr_flag_bitsILi16EEENSV_INS5_IJSH_SB_EEENS5_IJSC_SH_EEEEEEEvNS4_8identityENS4_23SM90_TMA_LOAD_MULTICASTENS15_IS17_S19_NSV_INS5_IJSB_SH_EEENS5_IJSH_SC_EEEEEEEvS1E_EENS_8epilogue10collective6detail29Sm90TmaWarpSpecializedAdapterINS1M_15DefaultEpilogueISJ_SL_SL_NS1L_6thread17LinearCombinationISJ_Li1EffLNS1Q_9ScaleType4KindE0ELNS_15FloatRoundStyleE2ESJ_EENS1_15EpilogueDefaultEEEEEvvEEEEvNT_6ParamsE)
        /*0020*/ 	.word	0x00000000
.L_19:


//--------------------- .nv.compat                --------------------------
	.section	.nv.compat,"",@"SHT_CUDA_COMPAT_INFO"
	.align	4
        /*0000*/ 	.byte	0x02, 0x09, 0x01, 0x00, 0x02, 0x02, 0x04, 0x00, 0x02, 0x05, 0x05, 0x00, 0x03, 0x07, 0x01, 0x01
        /*0010*/ 	.byte	0x02, 0x03, 0x01, 0x00, 0x02, 0x06, 0x01, 0x00, 0x04, 0x0b, 0x08, 0x00, 0x00, 0x00, 0x00, 0x00
        /*0020*/ 	.byte	0x00, 0x00, 0x00, 0x00


//--------------------- .nv.info._ZN7cutlass13device_kernelINS_4gemm6kernel13GemmUniversalIN4cute5tupleIJiiiiEEENS1_10collective13CollectiveMmaINS1_34MainloopSm90TmaGmmaWarpSpecializedILi4ENS5_IJNS4_1CILi8EEENSA_ILi1EEESC_EEENS1_35KernelTmaWarpSpecializedCooperativeEEENS5_IJNSA_ILi128EEESG_NSA_ILi64EEEEEENS_6half_tENS5_IJSC_llEEESJ_NS5_IJlSC_lEEENS4_8TiledMMAINS4_8MMA_AtomIJNS4_4SM904GMMA26MMA_64x128x16_F32F16F16_SSILNSP_5MajorE1ELSR_0ELNSP_7ScaleInE1ELSS_1EEEEEENS4_6LayoutINS5_IJNSA_ILi2EEESC_SC_EEENS5_IJSC_NSA_ILi0EEESY_EEEEENS5_IJNS4_10UnderscoreES11_S11_EEEEENS4_13SM90_TMA_LOADENS4_14ComposedLayoutINS4_7SwizzleILi3ELi4ELi3EEENS4_18smem_ptr_flag_bitsILi16EEENSV_INS5_IJSH_SB_EEENS5_IJSC_SH_EEEEEEEvNS4_8identityENS4_23SM90_TMA_LOAD_MULTICASTENS15_IS17_S19_NSV_INS5_IJSB_SH_EEENS5_IJSH_SC_EEEEEEEvS1E_EENS_8epilogue10collective6detail29Sm90TmaWarpSpecializedAdapterINS1M_15DefaultEpilogueISJ_SL_SL_NS1L_6thread17LinearCombinationISJ_Li1EffLNS1Q_9ScaleType4KindE0ELNS_15FloatRoundStyleE2ESJ_EENS1_15EpilogueDefaultEEEEEvvEEEEvNT_6ParamsE --------------------------
	.section	.nv.info._ZN7cutlass13device_kernelINS_4gemm6kernel13GemmUniversalIN4cute5tupleIJiiiiEEENS1_10collective13CollectiveMmaINS1_34MainloopSm90TmaGmmaWarpSpecializedILi4ENS5_IJNS4_1CILi8EEENSA_ILi1EEESC_EEENS1_35KernelTmaWarpSpecializedCooperativeEEENS5_IJNSA_ILi128EEESG_NSA_ILi64EEEEEENS_6half_tENS5_IJSC_llEEESJ_NS5_IJlSC_lEEENS4_8TiledMMAINS4_8MMA_AtomIJNS4_4SM904GMMA26MMA_64x128x16_F32F16F16_SSILNSP_5MajorE1ELSR_0ELNSP_7ScaleInE1ELSS_1EEEEEENS4_6LayoutINS5_IJNSA_ILi2EEESC_SC_EEENS5_IJSC_NSA_ILi0EEESY_EEEEENS5_IJNS4_10UnderscoreES11_S11_EEEEENS4_13SM90_TMA_LOADENS4_14ComposedLayoutINS4_7SwizzleILi3ELi4ELi3EEENS4_18smem_ptr_flag_bitsILi16EEENSV_INS5_IJSH_SB_EEENS5_IJSC_SH_EEEEEEEvNS4_8identityENS4_23SM90_TMA_LOAD_MULTICASTENS15_IS17_S19_NSV_INS5_IJSB_SH_EEENS5_IJSH_SC_EEEEEEEvS1E_EENS_8epilogue10collective6detail29Sm90TmaWarpSpecializedAdapterINS1M_15DefaultEpilogueISJ_SL_SL_NS1L_6thread17LinearCombinationISJ_Li1EffLNS1Q_9ScaleType4KindE0ELNS_15FloatRoundStyleE2ESJ_EENS1_15EpilogueDefaultEEEEEvvEEEEvNT_6ParamsE,"",@"SHT_CUDA_INFO"
	.sectionflags	@""
	.align	4


	//----- nvinfo : EIATTR_CUDA_API_VERSION
	.align		4
        /*0000*/ 	.byte	0x04, 0x37
        /*0002*/ 	.short	(.L_21 - .L_20)
.L_20:
        /*0004*/ 	.word	0x00000082


	//----- nvinfo : EIATTR_KPARAM_INFO
	.align		4
.L_21:
        /*0008*/ 	.byte	0x04, 0x17
        /*000a*/ 	.short	(.L_23 - .L_22)
.L_22:
        /*000c*/ 	.word	0x00000000
        /*0010*/ 	.short	0x0000
        /*0012*/ 	.short	0x0070
        /*0014*/ 	.byte	0x00, 0xf0, 0x01, 0x10


	//----- nvinfo : EIATTR_SPARSE_MMA_MASK
	.align		4
.L_23:
        /*0018*/ 	.byte	0x03, 0x50
        /*001a*/ 	.short	0x0000


	//----- nvinfo : EIATTR_MAXREG_COUNT
	.align		4
        /*001c*/ 	.byte	0x03, 0x1b
        /*001e*/ 	.short	0x00a8


	//----- nvinfo : EIATTR_NUM_BARRIERS
	.align		4
        /*0020*/ 	.byte	0x02, 0x4c
        /*0022*/ 	.byte	0x01
	.zero		1


	//----- nvinfo : EIATTR_EXTERNS
	.align		4
        /*0024*/ 	.byte	0x04, 0x0f
        /*0026*/ 	.short	(.L_25 - .L_24)


	//   ....[0]....
	.align		4
.L_24:
        /*0028*/ 	.word	index@(__assertfail)


	//----- nvinfo : EIATTR_MERCURY_ISA_VERSION
	.align		4
.L_25:
        /*002c*/ 	.byte	0x03, 0x5f
        /*002e*/ 	.short	0x0101


	//----- nvinfo : EIATTR_INT_WARP_WIDE_INSTR_OFFSETS
	.align		4
        /*0030*/ 	.byte	0x04, 0x31
        /*0032*/ 	.short	(.L_27 - .L_26)


	//   ....[0]....
.L_26:
        /*0034*/ 	.word	0x000004d0


	//   ....[1]....
        /*0038*/ 	.word	0x000004f0


	//   ....[2]....
        /*003c*/ 	.word	0x000006a0


	//   ....[3]....
        /*0040*/ 	.word	0x00001ef0


	//----- nvinfo : EIATTR_COOP_GROUP_MASK_REGIDS
	.align		4
.L_27:
        /*0044*/ 	.byte	0x04, 0x29
        /*0046*/ 	.short	(.L_29 - .L_28)


	//   ....[0]....
.L_28:
        /*0048*/ 	.word	0xffffffff


	//   ....[1]....
        /*004c*/ 	.word	0xffffffff


	//   ....[2]....
        /*0050*/ 	.word	0xffffffff


	//   ....[3]....
        /*0054*/ 	.word	0xffffffff


	//   ....[4]....
        /*0058*/ 	.word	0xffffffff


	//   ....[5]....
        /*005c*/ 	.word	0xffffffff


	//----- nvinfo : EIATTR_COOP_GROUP_INSTR_OFFSETS
	.align		4
.L_29:
        /*0060*/ 	.byte	0x04, 0x28
        /*0062*/ 	.short	(.L_31 - .L_30)


	//   ....[0]....
.L_30:
        /*0064*/ 	.word	0x00000060


	//   ....[1]....
        /*0068*/ 	.word	0x00000070


	//   ....[2]....
        /*006c*/ 	.word	0x00000130


	//   ....[3]....
        /*0070*/ 	.word	0x00000300


	//   ....[4]....
        /*0074*/ 	.word	0x00000800


	//   ....[5]....
        /*0078*/ 	.word	0x00001480


	//----- nvinfo : EIATTR_REG_RECONFIG
	.align		4
.L_31:
        /*007c*/ 	.byte	0x01, 0x54
	.zero		2


	//----- nvinfo : EIATTR_SYSCALL_OFFSETS
	.align		4
        /*0080*/ 	.byte	0x04, 0x46
        /*0082*/ 	.short	(.L_33 - .L_32)


	//   ....[0]....
.L_32:
        /*0084*/ 	.word	0x00001660


	//----- nvinfo : EIATTR_MBARRIER_INSTR_OFFSETS
	.align		4
.L_33:
        /*0088*/ 	.byte	0x04, 0x39
        /*008a*/ 	.short	(.L_35 - .L_34)


	//   ....[0]....
.L_34:
        /*008c*/ 	.word	0x00000260
        /*0090*/ 	.word	0x000000ff
        /*0094*/ 	.word	0x00000000
        /*0098*/ 	.short	0x0100
        /*009a*/ 	.byte	0x08
	.zero		1


	//   ....[1]....
        /*009c*/ 	.word	0x00000270
        /*00a0*/ 	.word	0x000000ff
        /*00a4*/ 	.word	0x00000020
        /*00a8*/ 	.short	0x0100
        /*00aa*/ 	.byte	0x08
	.zero		1


	//   ....[2]....
        /*00ac*/ 	.word	0x00000280
        /*00b0*/ 	.word	0x000000ff
        /*00b4*/ 	.word	0x00000008
        /*00b8*/ 	.short	0x0100
        /*00ba*/ 	.byte	0x08
	.zero		1


	//   ....[3]....
        /*00bc*/ 	.word	0x00000290
        /*00c0*/ 	.word	0x000000ff
        /*00c4*/ 	.word	0x00000028
        /*00c8*/ 	.short	0x0100
        /*00ca*/ 	.byte	0x08
	.zero		1


	//   ....[4]....
        /*00cc*/ 	.word	0x000002a0
        /*00d0*/ 	.word	0x000000ff
        /*00d4*/ 	.word	0x00000010
        /*00d8*/ 	.short	0x0100
        /*00da*/ 	.byte	0x08
	.zero		1


	//   ....[5]....
        /*00dc*/ 	.word	0x000002b0
        /*00e0*/ 	.word	0x000000ff
        /*00e4*/ 	.word	0x00000030
        /*00e8*/ 	.short	0x0100
        /*00ea*/ 	.byte	0x08
	.zero		1


	//   ....[6]....
        /*00ec*/ 	.word	0x000002c0
        /*00f0*/ 	.word	0x000000ff
        /*00f4*/ 	.word	0x00000018
        /*00f8*/ 	.short	0x0100
        /*00fa*/ 	.byte	0x08
	.zero		1


	//   ....[7]....
        /*00fc*/ 	.word	0x000002d0
        /*0100*/ 	.word	0x000000ff
        /*0104*/ 	.word	0x00000038
        /*0108*/ 	.short	0x0100
        /*010a*/ 	.byte	0x08
	.zero		1


	//   ....[8]....
        /*010c*/ 	.word	0x00000730
        /*0110*/ 	.word	0x000000ff
        /*0114*/ 	.word	0x00000050
        /*0118*/ 	.short	0x0100
        /*011a*/ 	.byte	0x06
	.zero		1


	//   ....[9]....
        /*011c*/ 	.word	0x000007b0
        /*0120*/ 	.word	0x000000ff
        /*0124*/ 	.word	0x00000058
        /*0128*/ 	.short	0x0100
        /*012a*/ 	.byte	0x06
	.zero		1


	//   ....[10]....
        /*012c*/ 	.word	0x00001720
        /*0130*/ 	.word	0x00000003
        /*0134*/ 	.word	0x00000000
        /*0138*/ 	.short	0x010a
        /*013a*/ 	.byte	0x3f
	.zero		1


	//   ....[11]....
        /*013c*/ 	.word	0x00001780
        /*0140*/ 	.word	0x00000003
        /*0144*/ 	.word	0x00000000
        /*0148*/ 	.short	0x010a
        /*014a*/ 	.byte	0x3f
	.zero		1


	//   ....[12]....
        /*014c*/ 	.word	0x00001b00
        /*0150*/ 	.word	0x00000005
        /*0154*/ 	.word	0x00000000
        /*0158*/ 	.short	0x010a
        /*015a*/ 	.byte	0x3f
	.zero		1


	//   ....[13]....
        /*015c*/ 	.word	0x00001b40
        /*0160*/ 	.word	0x00000005
        /*0164*/ 	.word	0x00000000
        /*0168*/ 	.short	0x010a
        /*016a*/ 	.byte	0x3f
	.zero		1


	//   ....[14]....
        /*016c*/ 	.word	0x00001da0
        /*0170*/ 	.word	0x00000004
        /*0174*/ 	.word	0x00000000
        /*0178*/ 	.short	0x0101
        /*017a*/ 	.byte	0x3f
	.zero		1


	//   ....[15]....
        /*017c*/ 	.word	0x00001f60
        /*0180*/ 	.word	0x00000000
        /*0184*/ 	.word	0x00000000
        /*0188*/ 	.short	0x0101
        /*018a*/ 	.byte	0x3f
	.zero		1


	//   ....[16]....
        /*018c*/ 	.word	0x000070a0
        /*0190*/ 	.word	0x00000017
        /*0194*/ 	.word	0x00000020
        /*0198*/ 	.short	0x010a
        /*019a*/ 	.byte	0x3f
	.zero		1


	//   ....[17]....
        /*019c*/ 	.word	0x000074c0
        /*01a0*/ 	.word	0x00000005
        /*01a4*/ 	.word	0x00000058
        /*01a8*/ 	.short	0x0101
        /*01aa*/ 	.byte	0x3f
	.zero		1


	//   ....[18]....
        /*01ac*/ 	.word	0x00007be0
        /*01b0*/ 	.word	0x00000007
        /*01b4*/ 	.word	0x00000000
        /*01b8*/ 	.short	0x010a
        /*01ba*/ 	.byte	0x3f
	.zero		1


	//   ....[19]....
        /*01bc*/ 	.word	0x00007c60
        /*01c0*/ 	.word	0x00000006
        /*01c4*/ 	.word	0x00000000
        /*01c8*/ 	.short	0x010a
        /*01ca*/ 	.byte	0x3f
	.zero		1


	//   ....[20]....
        /*01cc*/ 	.word	0x00007cf0
        /*01d0*/ 	.word	0x00000007
        /*01d4*/ 	.word	0x00000000
        /*01d8*/ 	.short	0x010a
        /*01da*/ 	.byte	0x3f
	.zero		1


	//   ....[21]....
        /*01dc*/ 	.word	0x00007d80
        /*01e0*/ 	.word	0x00000005
        /*01e4*/ 	.word	0x00000000
        /*01e8*/ 	.short	0x010a
        /*01ea*/ 	.byte	0x3f
	.zero		1


	//   ....[22]....
        /*01ec*/ 	.word	0x00007de0
        /*01f0*/ 	.word	0x00000003
        /*01f4*/ 	.word	0x00000000
        /*01f8*/ 	.short	0x010a
        /*01fa*/ 	.byte	0x3f
	.zero		1


	//   ....[23]....
        /*01fc*/ 	.word	0x00007e30
        /*0200*/ 	.word	0x00000005
        /*0204*/ 	.word	0x00000000
        /*0208*/ 	.short	0x010a
        /*020a*/ 	.byte	0x3f
	.zero		1


	//   ....[24]....
        /*020c*/ 	.word	0x00007f00
        /*0210*/ 	.word	0x00000017
        /*0214*/ 	.word	0x00000020
        /*0218*/ 	.short	0x010a
        /*021a*/ 	.byte	0x3f
	.zero		1


	//   ....[25]....
        /*021c*/ 	.word	0x00007fd0
        /*0220*/ 	.word	0x00000007
        /*0224*/ 	.word	0x00000000
        /*0228*/ 	.short	0x010a
        /*022a*/ 	.byte	0x3f
	.zero		1


	//   ....[26]....
        /*022c*/ 	.word	0x00008020
        /*0230*/ 	.word	0x00000006
        /*0234*/ 	.word	0x00000000
        /*0238*/ 	.short	0x010a
        /*023a*/ 	.byte	0x3f
	.zero		1


	//   ....[27]....
        /*023c*/ 	.word	0x00008070
        /*0240*/ 	.word	0x00000007
        /*0244*/ 	.word	0x00000000
        /*0248*/ 	.short	0x010a
        /*024a*/ 	.byte	0x3f
	.zero		1


	//----- nvinfo : EIATTR_NUM_MBARRIERS
	.align		4
.L_35:
        /*024c*/ 	.byte	0x03, 0x38
        /*024e*/ 	.short	0x000a


	//----- nvinfo : EIATTR_EXIT_INSTR_OFFSETS
	.align		4
        /*0250*/ 	.byte	0x04, 0x1c
        /*0252*/ 	.short	(.L_37 - .L_36)


	//   ....[0]....
.L_36:
        /*0254*/ 	.word	0x000009d0


	//   ....[1]....
        /*0258*/ 	.word	0x000011e0


	//   ....[2]....
        /*025c*/ 	.word	0x00006800


	//   ....[3]....
        /*0260*/ 	.word	0x00006d60


	//   ....[4]....
        /*0264*/ 	.word	0x00007dd0


	//----- nvinfo : EIATTR_MAX_THREADS
	.align		4
.L_37:
        /*0268*/ 	.byte	0x04, 0x05
        /*026a*/ 	.short	(.L_39 - .L_38)
.L_38:
        /*026c*/ 	.word	0x00000180
        /*0270*/ 	.word	0x00000001
        /*0274*/ 	.word	0x00000001


	//----- nvinfo : EIATTR_CRS_STACK_SIZE
	.align		4
.L_39:
        /*0278*/ 	.byte	0x04, 0x1e
        /*027a*/ 	.short	(.L_41 - .L_40)
.L_40:
        /*027c*/ 	.word	0x00000000


	//----- nvinfo : EIATTR_CBANK_PARAM_SIZE
	.align		4
.L_41:
        /*0280*/ 	.byte	0x03, 0x19
        /*0282*/ 	.short	0x0470


	//----- nvinfo : EIATTR_PARAM_CBANK
	.align		4
        /*0284*/ 	.byte	0x04, 0x0a
        /*0286*/ 	.short	(.L_43 - .L_42)
	.align		4
.L_42:
        /*0288*/ 	.word	index@(.nv.constant0._ZN7cutlass13device_kernelINS_4gemm6kernel13GemmUniversalIN4cute5tupleIJiiiiEEENS1_10collective13CollectiveMmaINS1_34MainloopSm90TmaGmmaWarpSpecializedILi4ENS5_IJNS4_1CILi8EEENSA_ILi1EEESC_EEENS1_35KernelTmaWarpSpecializedCooperativeEEENS5_IJNSA_ILi128EEESG_NSA_ILi64EEEEEENS_6half_tENS5_IJSC_llEEESJ_NS5_IJlSC_lEEENS4_8TiledMMAINS4_8MMA_AtomIJNS4_4SM904GMMA26MMA_64x128x16_F32F16F16_SSILNSP_5MajorE1ELSR_0ELNSP_7ScaleInE1ELSS_1EEEEEENS4_6LayoutINS5_IJNSA_ILi2EEESC_SC_EEENS5_IJSC_NSA_ILi0EEESY_EEEEENS5_IJNS4_10UnderscoreES11_S11_EEEEENS4_13SM90_TMA_LOADENS4_14ComposedLayoutINS4_7SwizzleILi3ELi4ELi3EEENS4_18smem_ptr_flag_bitsILi16EEENSV_INS5_IJSH_SB_EEENS5_IJSC_SH_EEEEEEEvNS4_8identityENS4_23SM90_TMA_LOAD_MULTICASTENS15_IS17_S19_NSV_INS5_IJSB_SH_EEENS5_IJSH_SC_EEEEEEEvS1E_EENS_8epilogue10collective6detail29Sm90TmaWarpSpecializedAdapterINS1M_15DefaultEpilogueISJ_SL_SL_NS1L_6thread17LinearCombinationISJ_Li1EffLNS1Q_9ScaleType4KindE0ELNS_15FloatRoundStyleE2ESJ_EENS1_15EpilogueDefaultEEEEEvvEEEEvNT_6ParamsE)
        /*028c*/ 	.short	0x0210
        /*028e*/ 	.short	0x0470


	//----- nvinfo : EIATTR_SW_WAR
	.align		4
.L_43:
        /*0290*/ 	.byte	0x04, 0x36
        /*0292*/ 	.short	(.L_45 - .L_44)
.L_44:
        /*0294*/ 	.word	0x00000008
.L_45:


//--------------------- .nv.callgraph             --------------------------
	.section	.nv.callgraph,"",@"SHT_CUDA_CALLGRAPH"
	.align	4
	.sectionentsize	8
	.align		4
        /*0000*/ 	.word	0x00000000
	.align		4
        /*0004*/ 	.word	0xffffffff
	.align		4
        /*0008*/ 	.word	index@(_ZN7cutlass13device_kernelINS_4gemm6kernel13GemmUniversalIN4cute5tupleIJiiiiEEENS1_10collective13CollectiveMmaINS1_34MainloopSm90TmaGmmaWarpSpecializedILi4ENS5_IJNS4_1CILi8EEENSA_ILi1EEESC_EEENS1_35KernelTmaWarpSpecializedCooperativeEEENS5_IJNSA_ILi128EEESG_NSA_ILi64EEEEEENS_6half_tENS5_IJSC_llEEESJ_NS5_IJlSC_lEEENS4_8TiledMMAINS4_8MMA_AtomIJNS4_4SM904GMMA26MMA_64x128x16_F32F16F16_SSILNSP_5MajorE1ELSR_0ELNSP_7ScaleInE1ELSS_1EEEEEENS4_6LayoutINS5_IJNSA_ILi2EEESC_SC_EEENS5_IJSC_NSA_ILi0EEESY_EEEEENS5_IJNS4_10UnderscoreES11_S11_EEEEENS4_13SM90_TMA_LOADENS4_14ComposedLayoutINS4_7SwizzleILi3ELi4ELi3EEENS4_18smem_ptr_flag_bitsILi16EEENSV_INS5_IJSH_SB_EEENS5_IJSC_SH_EEEEEEEvNS4_8identityENS4_23SM90_TMA_LOAD_MULTICASTENS15_IS17_S19_NSV_INS5_IJSB_SH_EEENS5_IJSH_SC_EEEEEEEvS1E_EENS_8epilogue10collective6detail29Sm90TmaWarpSpecializedAdapterINS1M_15DefaultEpilogueISJ_SL_SL_NS1L_6thread17LinearCombinationISJ_Li1EffLNS1Q_9ScaleType4KindE0ELNS_15FloatRoundStyleE2ESJ_EENS1_15EpilogueDefaultEEEEEvvEEEEvNT_6ParamsE)
	.align		4
        /*000c*/ 	.word	index@(__assertfail)
	.align		4
        /*0010*/ 	.word	0x00000000
	.align		4
        /*0014*/ 	.word	0xfffffffe
	.align		4
        /*0018*/ 	.word	0x00000000
	.align		4
        /*001c*/ 	.word	0xfffffffd
	.align		4
        /*0020*/ 	.word	0x00000000
	.align		4
        /*0024*/ 	.word	0xfffffffc


//--------------------- .nv.constant4             --------------------------
	.section	.nv.constant4,"a",@progbits
	.align	8
	.align		8
.nv.constant4:
        /*0000*/ 	.dword	__assertfail
	.align		8
        /*0008*/ 	.dword	__unnamed_1
	.align		8
        /*0010*/ 	.dword	_ZN40_INTERNAL_1905f7dd_4_k_cu_48600dbe_192264cuda3std3__45__cpo5beginE
	.align		8
        /*0018*/ 	.dword	_ZN40_INTERNAL_1905f7dd_4_k_cu_48600dbe_192264cuda3std3__45__cpo3endE
	.align		8
        /*0020*/ 	.dword	_ZN40_INTERNAL_1905f7dd_4_k_cu_48600dbe_192264cuda3std3__45__cpo6cbeginE
	.align		8
        /*0028*/ 	.dword	_ZN40_INTERNAL_1905f7dd_4_k_cu_48600dbe_192264cuda3std3__45__cpo4cendE
	.align		8
        /*0030*/ 	.dword	_ZN40_INTERNAL_1905f7dd_4_k_cu_48600dbe_192264cuda3std3__442_GLOBAL__N__1905f7dd_4_k_cu_48600dbe_192266ignoreE
	.align		8
        /*0038*/ 	.dword	_ZN40_INTERNAL_1905f7dd_4_k_cu_48600dbe_192264cuda3std3__419piecewise_constructE
	.align		8
        /*0040*/ 	.dword	_ZN40_INTERNAL_1905f7dd_4_k_cu_48600dbe_192264cuda3std3__48in_placeE
	.align		8
        /*0048*/ 	.dword	_ZN40_INTERNAL_1905f7dd_4_k_cu_48600dbe_192264cuda3std6ranges3__45__cpo4swapE
	.align		8
        /*0050*/ 	.dword	_ZN40_INTERNAL_1905f7dd_4_k_cu_48600dbe_192264cuda3std6ranges3__45__cpo9iter_moveE
	.align		8
        /*0058*/ 	.dword	_ZN40_INTERNAL_1905f7dd_4_k_cu_48600dbe_192264cute7productE
	.align		8
        /*0060*/ 	.dword	_ZN40_INTERNAL_1905f7dd_4_k_cu_48600dbe_192264cute1_E
	.align		8
        /*0068*/ 	.dword	$str$22
	.align		8
        /*0070*/ 	.dword	$str$23


//--------------------- .text._ZN7cutlass13device_kernelINS_4gemm6kernel13GemmUniversalIN4cute5tupleIJiiiiEEENS1_10collective13CollectiveMmaINS1_34MainloopSm90TmaGmmaWarpSpecializedILi4ENS5_IJNS4_1CILi8EEENSA_ILi1EEESC_EEENS1_35KernelTmaWarpSpecializedCooperativeEEENS5_IJNSA_ILi128EEESG_NSA_ILi64EEEEEENS_6half_tENS5_IJSC_llEEESJ_NS5_IJlSC_lEEENS4_8TiledMMAINS4_8MMA_AtomIJNS4_4SM904GMMA26MMA_64x128x16_F32F16F16_SSILNSP_5MajorE1ELSR_0ELNSP_7ScaleInE1ELSS_1EEEEEENS4_6LayoutINS5_IJNSA_ILi2EEESC_SC_EEENS5_IJSC_NSA_ILi0EEESY_EEEEENS5_IJNS4_10UnderscoreES11_S11_EEEEENS4_13SM90_TMA_LOADENS4_14ComposedLayoutINS4_7SwizzleILi3ELi4ELi3EEENS4_18smem_ptr_flag_bitsILi16EEENSV_INS5_IJSH_SB_EEENS5_IJSC_SH_EEEEEEEvNS4_8identityENS4_23SM90_TMA_LOAD_MULTICASTENS15_IS17_S19_NSV_INS5_IJSB_SH_EEENS5_IJSH_SC_EEEEEEEvS1E_EENS_8epilogue10collective6detail29Sm90TmaWarpSpecializedAdapterINS1M_15DefaultEpilogueISJ_SL_SL_NS1L_6thread17LinearCombinationISJ_Li1EffLNS1Q_9ScaleType4KindE0ELNS_15FloatRoundStyleE2ESJ_EENS1_15EpilogueDefaultEEEEEvvEEEEvNT_6ParamsE --------------------------
	.section	.text._ZN7cutlass13device_kernelINS_4gemm6kernel13GemmUniversalIN4cute5tupleIJiiiiEEENS1_10collective13CollectiveMmaINS1_34MainloopSm90TmaGmmaWarpSpecializedILi4ENS5_IJNS4_1CILi8EEENSA_ILi1EEESC_EEENS1_35KernelTmaWarpSpecializedCooperativeEEENS5_IJNSA_ILi128EEESG_NSA_ILi64EEEEEENS_6half_tENS5_IJSC_llEEESJ_NS5_IJlSC_lEEENS4_8TiledMMAINS4_8MMA_AtomIJNS4_4SM904GMMA26MMA_64x128x16_F32F16F16_SSILNSP_5MajorE1ELSR_0ELNSP_7ScaleInE1ELSS_1EEEEEENS4_6LayoutINS5_IJNSA_ILi2EEESC_SC_EEENS5_IJSC_NSA_ILi0EEESY_EEEEENS5_IJNS4_10UnderscoreES11_S11_EEEEENS4_13SM90_TMA_LOADENS4_14ComposedLayoutINS4_7SwizzleILi3ELi4ELi3EEENS4_18smem_ptr_flag_bitsILi16EEENSV_INS5_IJSH_SB_EEENS5_IJSC_SH_EEEEEEEvNS4_8identityENS4_23SM90_TMA_LOAD_MULTICASTENS15_IS17_S19_NSV_INS5_IJSB_SH_EEENS5_IJSH_SC_EEEEEEEvS1E_EENS_8epilogue10collective6detail29Sm90TmaWarpSpecializedAdapterINS1M_15DefaultEpilogueISJ_SL_SL_NS1L_6thread17LinearCombinationISJ_Li1EffLNS1Q_9ScaleType4KindE0ELNS_15FloatRoundStyleE2ESJ_EENS1_15EpilogueDefaultEEEEEvvEEEEvNT_6ParamsE,"ax",@progbits
	.align	128
.text._ZN7cutlass13device_kernelINS_4gemm6kernel13GemmUniversalIN4cute5tupleIJiiiiEEENS1_10collective13CollectiveMmaINS1_34MainloopSm90TmaGmmaWarpSpecializedILi4ENS5_IJNS4_1CILi8EEENSA_ILi1EEESC_EEENS1_35KernelTmaWarpSpecializedCooperativeEEENS5_IJNSA_ILi128EEESG_NSA_ILi64EEEEEENS_6half_tENS5_IJSC_llEEESJ_NS5_IJlSC_lEEENS4_8TiledMMAINS4_8MMA_AtomIJNS4_4SM904GMMA26MMA_64x128x16_F32F16F16_SSILNSP_5MajorE1ELSR_0ELNSP_7ScaleInE1ELSS_1EEEEEENS4_6LayoutINS5_IJNSA_ILi2EEESC_SC_EEENS5_IJSC_NSA_ILi0EEESY_EEEEENS5_IJNS4_10UnderscoreES11_S11_EEEEENS4_13SM90_TMA_LOADENS4_14ComposedLayoutINS4_7SwizzleILi3ELi4ELi3EEENS4_18smem_ptr_flag_bitsILi16EEENSV_INS5_IJSH_SB_EEENS5_IJSC_SH_EEEEEEEvNS4_8identityENS4_23SM90_TMA_LOAD_MULTICASTENS15_IS17_S19_NSV_INS5_IJSB_SH_EEENS5_IJSH_SC_EEEEEEEvS1E_EENS_8epilogue10collective6detail29Sm90TmaWarpSpecializedAdapterINS1M_15DefaultEpilogueISJ_SL_SL_NS1L_6thread17LinearCombinationISJ_Li1EffLNS1Q_9ScaleType4KindE0ELNS_15FloatRoundStyleE2ESJ_EENS1_15EpilogueDefaultEEEEEvvEEEEvNT_6ParamsE:
        .type           _ZN7cutlass13device_kernelINS_4gemm6kernel13GemmUniversalIN4cute5tupleIJiiiiEEENS1_10collective13CollectiveMmaINS1_34MainloopSm90TmaGmmaWarpSpecializedILi4ENS5_IJNS4_1CILi8EEENSA_ILi1EEESC_EEENS1_35KernelTmaWarpSpecializedCooperativeEEENS5_IJNSA_ILi128EEESG_NSA_ILi64EEEEEENS_6half_tENS5_IJSC_llEEESJ_NS5_IJlSC_lEEENS4_8TiledMMAINS4_8MMA_AtomIJNS4_4SM904GMMA26MMA_64x128x16_F32F16F16_SSILNSP_5MajorE1ELSR_0ELNSP_7ScaleInE1ELSS_1EEEEEENS4_6LayoutINS5_IJNSA_ILi2EEESC_SC_EEENS5_IJSC_NSA_ILi0EEESY_EEEEENS5_IJNS4_10UnderscoreES11_S11_EEEEENS4_13SM90_TMA_LOADENS4_14ComposedLayoutINS4_7SwizzleILi3ELi4ELi3EEENS4_18smem_ptr_flag_bitsILi16EEENSV_INS5_IJSH_SB_EEENS5_IJSC_SH_EEEEEEEvNS4_8identityENS4_23SM90_TMA_LOAD_MULTICASTENS15_IS17_S19_NSV_INS5_IJSB_SH_EEENS5_IJSH_SC_EEEEEEEvS1E_EENS_8epilogue10collective6detail29Sm90TmaWarpSpecializedAdapterINS1M_15DefaultEpilogueISJ_SL_SL_NS1L_6thread17LinearCombinationISJ_Li1EffLNS1Q_9ScaleType4KindE0ELNS_15FloatRoundStyleE2ESJ_EENS1_15EpilogueDefaultEEEEEvvEEEEvNT_6ParamsE,@function
        .size           _ZN7cutlass13device_kernelINS_4gemm6kernel13GemmUniversalIN4cute5tupleIJiiiiEEENS1_10collective13CollectiveMmaINS1_34MainloopSm90TmaGmmaWarpSpecializedILi4ENS5_IJNS4_1CILi8EEENSA_ILi1EEESC_EEENS1_35KernelTmaWarpSpecializedCooperativeEEENS5_IJNSA_ILi128EEESG_NSA_ILi64EEEEEENS_6half_tENS5_IJSC_llEEESJ_NS5_IJlSC_lEEENS4_8TiledMMAINS4_8MMA_AtomIJNS4_4SM904GMMA26MMA_64x128x16_F32F16F16_SSILNSP_5MajorE1ELSR_0ELNSP_7ScaleInE1ELSS_1EEEEEENS4_6LayoutINS5_IJNSA_ILi2EEESC_SC_EEENS5_IJSC_NSA_ILi0EEESY_EEEEENS5_IJNS4_10UnderscoreES11_S11_EEEEENS4_13SM90_TMA_LOADENS4_14ComposedLayoutINS4_7SwizzleILi3ELi4ELi3EEENS4_18smem_ptr_flag_bitsILi16EEENSV_INS5_IJSH_SB_EEENS5_IJSC_SH_EEEEEEEvNS4_8identityENS4_23SM90_TMA_LOAD_MULTICASTENS15_IS17_S19_NSV_INS5_IJSB_SH_EEENS5_IJSH_SC_EEEEEEEvS1E_EENS_8epilogue10collective6detail29Sm90TmaWarpSpecializedAdapterINS1M_15DefaultEpilogueISJ_SL_SL_NS1L_6thread17LinearCombinationISJ_Li1EffLNS1Q_9ScaleType4KindE0ELNS_15FloatRoundStyleE2ESJ_EENS1_15EpilogueDefaultEEEEEvvEEEEvNT_6ParamsE,(.L_x_197 - _ZN7cutlass13device_kernelINS_4gemm6kernel13GemmUniversalIN4cute5tupleIJiiiiEEENS1_10collective13CollectiveMmaINS1_34MainloopSm90TmaGmmaWarpSpecializedILi4ENS5_IJNS4_1CILi8EEENSA_ILi1EEESC_EEENS1_35KernelTmaWarpSpecializedCooperativeEEENS5_IJNSA_ILi128EEESG_NSA_ILi64EEEEEENS_6half_tENS5_IJSC_llEEESJ_NS5_IJlSC_lEEENS4_8TiledMMAINS4_8MMA_AtomIJNS4_4SM904GMMA26MMA_64x128x16_F32F16F16_SSILNSP_5MajorE1ELSR_0ELNSP_7ScaleInE1ELSS_1EEEEEENS4_6LayoutINS5_IJNSA_ILi2EEESC_SC_EEENS5_IJSC_NSA_ILi0EEESY_EEEEENS5_IJNS4_10UnderscoreES11_S11_EEEEENS4_13SM90_TMA_LOADENS4_14ComposedLayoutINS4_7SwizzleILi3ELi4ELi3EEENS4_18smem_ptr_flag_bitsILi16EEENSV_INS5_IJSH_SB_EEENS5_IJSC_SH_EEEEEEEvNS4_8identityENS4_23SM90_TMA_LOAD_MULTICASTENS15_IS17_S19_NSV_INS5_IJSB_SH_EEENS5_IJSH_SC_EEEEEEEvS1E_EENS_8epilogue10collective6detail29Sm90TmaWarpSpecializedAdapterINS1M_15DefaultEpilogueISJ_SL_SL_NS1L_6thread17LinearCombinationISJ_Li1EffLNS1Q_9ScaleType4KindE0ELNS_15FloatRoundStyleE2ESJ_EENS1_15EpilogueDefaultEEEEEvvEEEEvNT_6ParamsE)
        .other          _ZN7cutlass13device_kernelINS_4gemm6kernel13GemmUniversalIN4cute5tupleIJiiiiEEENS1_10collective13CollectiveMmaINS1_34MainloopSm90TmaGmmaWarpSpecializedILi4ENS5_IJNS4_1CILi8EEENSA_ILi1EEESC_EEENS1_35KernelTmaWarpSpecializedCooperativeEEENS5_IJNSA_ILi128EEESG_NSA_ILi64EEEEEENS_6half_tENS5_IJSC_llEEESJ_NS5_IJlSC_lEEENS4_8TiledMMAINS4_8MMA_AtomIJNS4_4SM904GMMA26MMA_64x128x16_F32F16F16_SSILNSP_5MajorE1ELSR_0ELNSP_7ScaleInE1ELSS_1EEEEEENS4_6LayoutINS5_IJNSA_ILi2EEESC_SC_EEENS5_IJSC_NSA_ILi0EEESY_EEEEENS5_IJNS4_10UnderscoreES11_S11_EEEEENS4_13SM90_TMA_LOADENS4_14ComposedLayoutINS4_7SwizzleILi3ELi4ELi3EEENS4_18smem_ptr_flag_bitsILi16EEENSV_INS5_IJSH_SB_EEENS5_IJSC_SH_EEEEEEEvNS4_8identityENS4_23SM90_TMA_LOAD_MULTICASTENS15_IS17_S19_NSV_INS5_IJSB_SH_EEENS5_IJSH_SC_EEEEEEEvS1E_EENS_8epilogue10collective6detail29Sm90TmaWarpSpecializedAdapterINS1M_15DefaultEpilogueISJ_SL_SL_NS1L_6thread17LinearCombinationISJ_Li1EffLNS1Q_9ScaleType4KindE0ELNS_15FloatRoundStyleE2ESJ_EENS1_15EpilogueDefaultEEEEEvvEEEEvNT_6ParamsE,@"STO_CUDA_ENTRY STV_DEFAULT"
_ZN7cutlass13device_kernelINS_4gemm6kernel13GemmUniversalIN4cute5tupleIJiiiiEEENS1_10collective13CollectiveMmaINS1_34MainloopSm90TmaGmmaWarpSpecializedILi4ENS5_IJNS4_1CILi8EEENSA_ILi1EEESC_EEENS1_35KernelTmaWarpSpecializedCooperativeEEENS5_IJNSA_ILi128EEESG_NSA_ILi64EEEEEENS_6half_tENS5_IJSC_llEEESJ_NS5_IJlSC_lEEENS4_8TiledMMAINS4_8MMA_AtomIJNS4_4SM904GMMA26MMA_64x128x16_F32F16F16_SSILNSP_5MajorE1ELSR_0ELNSP_7ScaleInE1ELSS_1EEEEEENS4_6LayoutINS5_IJNSA_ILi2EEESC_SC_EEENS5_IJSC_NSA_ILi0EEESY_EEEEENS5_IJNS4_10UnderscoreES11_S11_EEEEENS4_13SM90_TMA_LOADENS4_14ComposedLayoutINS4_7SwizzleILi3ELi4ELi3EEENS4_18smem_ptr_flag_bitsILi16EEENSV_INS5_IJSH_SB_EEENS5_IJSC_SH_EEEEEEEvNS4_8identityENS4_23SM90_TMA_LOAD_MULTICASTENS15_IS17_S19_NSV_INS5_IJSB_SH_EEENS5_IJSH_SC_EEEEEEEvS1E_EENS_8epilogue10collective6detail29Sm90TmaWarpSpecializedAdapterINS1M_15DefaultEpilogueISJ_SL_SL_NS1L_6thread17LinearCombinationISJ_Li1EffLNS1Q_9ScaleType4KindE0ELNS_15FloatRoundStyleE2ESJ_EENS1_15EpilogueDefaultEEEEEvvEEEEvNT_6ParamsE:
[----:B------:R-:W0:Y:S01]  /*0000*/  LDC R1, c[0x0][0x28] ;  /* 0x00000a00ff017b82 */ /* 0x000e220000000800 */
[----:B------:R-:W1:Y:S01]  /*0010*/  S2R R95, SR_TID.X ;  /* 0x00000000005f7919 */ /* 0x000e620000002100 */
[----:B------:R-:W-:Y:S01]  /*0020*/  ELECT P0, URZ, PT ;  /* 0x00000000003f782f */ /* 0x000fe20003800000 */
[----:B------:R-:W-:Y:S01]  /*0030*/  BSSY B0, `(.L_x_0) ;  /* 0x000000f000007945 */ /* 0x000fe20003800000 */
[--C-:B-1----:R-:W-:Y:S02]  /*0040*/  SHF.R.U32.HI R0, RZ, 0x5, R95.reuse ;  /* 0x00000005ff007819 */ /* 0x102fe4000001165f */
[----:B------:R-:W-:-:S03]  /*0050*/  SHF.R.U32.HI R6, RZ, 0x7, R95 ;  /* 0x00000007ff067819 */ /* 0x000fc6000001165f */
[----:B------:R-:W1:Y:S04]  /*0060*/  SHFL.IDX PT, R3, R0, RZ, 0x1f ;  /* 0x00001fff00037589 */ /* 0x000e6800000e0000 */
[----:B------:R2:W3:Y:S01]  /*0070*/  SHFL.IDX PT, R2, R6, RZ, 0x1f ;  /* 0x00001fff06027589 */ /* 0x0004e200000e0000 */
[----:B-1----:R-:W-:-:S13]  /*0080*/  ISETP.NE.OR P0, PT, R3, RZ, !P0 ;  /* 0x000000ff0300720c */ /* 0x002fda0004705670 */
[----:B0-23--:R-:W-:Y:S05]  /*0090*/  @P0 BRA `(.L_x_1) ;  /* 0x0000000000200947 */ /* 0x00dfea0003800000 */
[----:B------:R-:W-:Y:S02]  /*00a0*/  ULDC.64 UR4, c[0x0][0x198] ;  /* 0x0000660000047ab9 */ /* 0x000fe40000000a00 */
[----:B------:R-:W-:Y:S02]  /*00b0*/  UIADD3 UR6, UP0, UR4, 0xf0, URZ ;  /* 0x000000f004067890 */ /* 0x000fe4000ff1e03f */
[----:B------:R-:W-:Y:S02]  /*00c0*/  UIADD3 UR4, UP1, UR4, 0x1f0, URZ ;  /* 0x000001f004047890 */ /* 0x000fe4000ff3e03f */
[----:B------:R-:W-:Y:S02]  /*00d0*/  UIADD3.X UR7, URZ, UR5, URZ, UP0, !UPT ;  /* 0x000000053f077290 */ /* 0x000fe400087fe43f */
[----:B------:R-:W-:-:S07]  /*00e0*/  UIADD3.X UR5, URZ, UR5, URZ, UP1, !UPT ;  /* 0x000000053f057290 */ /* 0x000fce0008ffe43f */
[----:B------:R0:W-:Y:S02]  /*00f0*/  UTMACCTL.PF [UR6] ;  /* 0x00000000060079b9 */ /* 0x0001e40008040000 */
[----:B------:R0:W-:Y:S02]  /*0100*/  UTMACCTL.PF [UR4] ;  /* 0x00000000040079b9 */ /* 0x0001e40008040000 */
[----:B0-----:R-:W-:Y:S01]  /*0110*/  NOP ;  /* 0x0000000000007918 */ /* 0x001fe20000000000 */
.L_x_1:
[----:B------:R-:W-:Y:S05]  /*0120*/  BSYNC B0 ;  /* 0x0000000000007941 */ /* 0x000fea0003800000 */
.L_x_0:
[----:B------:R-:W0:Y:S01]  /*0130*/  SHFL.IDX PT, R5, R0, RZ, 0x1f ;  /* 0x00001fff00057589 */ /* 0x000e2200000e0000 */
[----:B------:R-:W-:-:S04]  /*0140*/  SHF.R.S32.HI R4, RZ, 0x1f, R95 ;  /* 0x0000001fff047819 */ /* 0x000fc8000001145f */
[----:B------:R-:W-:-:S04]  /*0150*/  LEA.HI R4, R4, R95, RZ, 0x7 ;  /* 0x0000005f04047211 */ /* 0x000fc800078f38ff */
[----:B------:R-:W-:Y:S02]  /*0160*/  LOP3.LUT R4, R4, 0xffffff80, RZ, 0xc0, !PT ;  /* 0xffffff8004047812 */ /* 0x000fe400078ec0ff */
[----:B0-----:R-:W-:-:S13]  /*0170*/  ISETP.NE.AND P0, PT, R5, RZ, PT ;  /* 0x000000ff0500720c */ /* 0x001fda0003f05270 */
[----:B------:R-:W-:Y:S05]  /*0180*/  @P0 BRA `(.L_x_2) ;  /* 0x0000000000580947 */ /* 0x000fea0003800000 */
[----:B------:R-:W0:Y:S01]  /*0190*/  S2UR UR8, SR_CgaCtaId ;  /* 0x00000000000879c3 */ /* 0x000e220000008800 */
[----:B------:R-:W-:Y:S01]  /*01a0*/  UMOV UR4, 0x400 ;  /* 0x0000040000047882 */ /* 0x000fe20000000000 */
[----:B------:R-:W-:Y:S01]  /*01b0*/  UMOV UR5, 0x1 ;  /* 0x0000000100057882 */ /* 0x000fe20000000000 */
[----:B------:R-:W-:Y:S01]  /*01c0*/  UMOV UR6, 0x10 ;  /* 0x0000001000067882 */ /* 0x000fe20000000000 */
[----:B------:R-:W-:Y:S01]  /*01d0*/  ELECT P0, URZ, PT ;  /* 0x00000000003f782f */ /* 0x000fe20003800000 */
[----:B------:R-:W-:-:S04]  /*01e0*/  UIADD3 UR6, -UR6, 0x100000, URZ ;  /* 0x0010000006067890 */ /* 0x000fc8000fffe13f */
[----:B------:R-:W-:Y:S02]  /*01f0*/  USHF.L.U32 UR7, UR6, 0xb, URZ ;  /* 0x0000000b06077899 */ /* 0x000fe4000800063f */
[----:B------:R-:W-:Y:S02]  /*0200*/  USHF.L.U32 UR6, UR6, 0x1, URZ ;  /* 0x0000000106067899 */ /* 0x000fe4000800063f */
[----:B0-----:R-:W-:Y:S02]  /*0210*/  ULEA UR8, UR8, UR4, 0x18 ;  /* 0x0000000408087291 */ /* 0x001fe4000f8ec03f */
[----:B------:R-:W-:-:S04]  /*0220*/  UIADD3 UR4, -UR5, 0x100000, URZ ;  /* 0x0010000005047890 */ /* 0x000fc8000fffe13f */
[----:B------:R-:W-:Y:S02]  /*0230*/  USHF.L.U32 UR5, UR4, 0xb, URZ ;  /* 0x0000000b04057899 */ /* 0x000fe4000800063f */
[----:B------:R-:W-:Y:S01]  /*0240*/  USHF.L.U32 UR4, UR4, 0x1, URZ ;  /* 0x0000000104047899 */ /* 0x000fe2000800063f */
[----:B------:R-:W0:Y:S11]  /*0250*/  FENCE.VIEW.ASYNC.S ;  /* 0x00000000000073c6 */ /* 0x000e360000000000 */
[----:B0-----:R0:W1:Y:S01]  /*0260*/  SYNCS.EXCH.64 URZ, [UR8], UR4 ;  /* 0x00000004083f75b2 */ /* 0x0010620008000100 */
[----:B------:R0:W2:Y:S01]  /*0270*/  SYNCS.EXCH.64 URZ, [UR8+0x20], UR6 ;  /* 0x00002006083f75b2 */ /* 0x0000a20008000100 */
[----:B------:R0:W3:Y:S01]  /*0280*/  SYNCS.EXCH.64 URZ, [UR8+0x8], UR4 ;  /* 0x00000804083f75b2 */ /* 0x0000e20008000100 */
[----:B------:R0:W4:Y:S01]  /*0290*/  SYNCS.EXCH.64 URZ, [UR8+0x28], UR6 ;  /* 0x00002806083f75b2 */ /* 0x0001220008000100 */
[----:B------:R0:W0:Y:S01]  /*02a0*/  SYNCS.EXCH.64 URZ, [UR8+0x10], UR4 ;  /* 0x00001004083f75b2 */ /* 0x0000220008000100 */
[----:B------:R0:W0:Y:S01]  /*02b0*/  SYNCS.EXCH.64 URZ, [UR8+0x30], UR6 ;  /* 0x00003006083f75b2 */ /* 0x0000220008000100 */
[----:B------:R0:W0:Y:S01]  /*02c0*/  SYNCS.EXCH.64 URZ, [UR8+0x18], UR4 ;  /* 0x00001804083f75b2 */ /* 0x0000220008000100 */
[----:B------:R0:W0:Y:S01]  /*02d0*/  SYNCS.EXCH.64 URZ, [UR8+0x38], UR6 ;  /* 0x00003806083f75b2 */ /* 0x0000220008000100 */
[----:B------:R-:W-:Y:S01]  /*02e0*/  NOP ;  /* 0x0000000000007918 */ /* 0x000fe20000000000 */
.L_x_2:
[----:B------:R-:W-:Y:S01]  /*02f0*/  IMAD.IADD R8, R95, 0x1, -R4 ;  /* 0x000000015f087824 */ /* 0x000fe200078e0a04 */
[----:B------:R-:W5:Y:S01]  /*0300*/  SHFL.IDX PT, R0, R0, RZ, 0x1f ;  /* 0x00001fff00007589 */ /* 0x000f6200000e0000 */
[----:B0-----:R-:W0:Y:S01]  /*0310*/  S2UR UR8, SR_CTAID.X ;  /* 0x00000000000879c3 */ /* 0x001e220000002500 */
[----:B------:R-:W-:Y:S02]  /*0320*/  SHF.R.S32.HI R12, RZ, 0x1f, R5 ;  /* 0x0000001fff0c7819 */ /* 0x000fe40000011405 */
[----:B------:R-:W-:Y:S02]  /*0330*/  ELECT P0, URZ, PT ;  /* 0x00000000003f782f */ /* 0x000fe40003800000 */
[----:B------:R-:W-:Y:S01]  /*0340*/  SHF.R.S32.HI R7, RZ, 0x1f, R8 ;  /* 0x0000001fff077819 */ /* 0x000fe20000011408 */
[----:B------:R-:W1:Y:S01]  /*0350*/  S2R R4, SR_CTAID.Y ;  /* 0x0000000000047919 */ /* 0x000e620000002600 */
[----:B------:R-:W-:Y:S01]  /*0360*/  LEA.HI R12, R12, R5, RZ, 0x2 ;  /* 0x000000050c0c7211 */ /* 0x000fe200078f10ff */
[----:B------:R-:W-:Y:S01]  /*0370*/  ULDC UR4, c[0x0][0x150] ;  /* 0x0000540000047ab9 */ /* 0x000fe20000000800 */
[----:B------:R-:W-:Y:S01]  /*0380*/  LEA.HI R7, R7, R8, RZ, 0x3 ;  /* 0x0000000807077211 */ /* 0x000fe200078f18ff */
[----:B------:R-:W2:Y:S01]  /*0390*/  LDC R13, c[0x0][0x144] ;  /* 0x00005100ff0d7b82 */ /* 0x000ea20000000800 */
[----:B------:R-:W-:Y:S01]  /*03a0*/  LOP3.LUT R12, R12, 0x3ffffffc, RZ, 0xc0, !PT ;  /* 0x3ffffffc0c0c7812 */ /* 0x000fe200078ec0ff */
[----:B------:R-:W-:Y:S01]  /*03b0*/  NOP ;  /* 0x0000000000007918 */ /* 0x000fe20000000000 */
[--C-:B------:R-:W-:Y:S01]  /*03c0*/  SHF.R.S32.HI R9, RZ, 0x3, R7.reuse ;  /* 0x00000003ff097819 */ /* 0x100fe20000011407 */
[----:B------:R-:W-:Y:S01]  /*03d0*/  NOP ;  /* 0x0000000000007918 */ /* 0x000fe20000000000 */
[----:B------:R-:W-:Y:S01]  /*03e0*/  SHF.R.S32.HI R10, RZ, 0x1f, R7 ;  /* 0x0000001fff0a7819 */ /* 0x000fe20000011407 */
[----:B------:R-:W-:Y:S01]  /*03f0*/  IMAD.IADD R7, R5, 0x1, -R12 ;  /* 0x0000000105077824 */ /* 0x000fe200078e0a0c */
[----:B------:R-:W-:Y:S01]  /*0400*/  ISETP.NE.AND P3, PT, R2, RZ, PT ;  /* 0x000000ff0200720c */ /* 0x000fe20003f65270 */
[----:B------:R-:W3:Y:S01]  /*0410*/  LDC R15, c[0x0][0x140] ;  /* 0x00005000ff0f7b82 */ /* 0x000ee20000000800 */
[----:B------:R-:W-:Y:S01]  /*0420*/  LEA.HI R10, R10, R9, RZ, 0x2 ;  /* 0x000000090a0a7211 */ /* 0x000fe200078f10ff */
[----:B------:R-:W-:-:S03]  /*0430*/  IMAD.MOV.U32 R22, RZ, RZ, 0x1 ;  /* 0x00000001ff167424 */ /* 0x000fc600078e00ff */
[----:B------:R-:W-:Y:S02]  /*0440*/  LOP3.LUT R10, R10, 0xfffffffc, RZ, 0xc0, !PT ;  /* 0xfffffffc0a0a7812 */ /* 0x000fe400078ec0ff */
[----:B-----5:R-:W-:Y:S02]  /*0450*/  ISETP.NE.OR P0, PT, R0, RZ, !P0 ;  /* 0x000000ff0000720c */ /* 0x020fe40004705670 */
[----:B0-----:R-:W-:Y:S01]  /*0460*/  I2FP.F32.U32 R0, UR8 ;  /* 0x0000000800007c45 */ /* 0x001fe20008201000 */
[----:B------:R-:W-:Y:S02]  /*0470*/  IMAD.IADD R10, R9, 0x1, -R10 ;  /* 0x00000001090a7824 */ /* 0x000fe400078e0a0a */
[----:B------:R-:W0:Y:S02]  /*0480*/  LDC R9, c[0x0][0x148] ;  /* 0x00005200ff097b82 */ /* 0x000e240000000800 */
[----:B------:R-:W-:Y:S02]  /*0490*/  IMAD R7, R7, 0x4, R10 ;  /* 0x0000000407077824 */ /* 0x000fe400078e020a */
[----:B------:R-:W-:Y:S01]  /*04a0*/  FMUL R11, R0, UR4 ;  /* 0x00000004000b7c20 */ /* 0x000fe20008400000 */
[----:B------:R-:W-:Y:S01]  /*04b0*/  ULDC UR4, c[0x0][0x154] ;  /* 0x0000550000047ab9 */ /* 0x000fe20000000800 */
[----:B------:R-:W-:-:S02]  /*04c0*/  IMAD.SHL.U32 R0, R7, 0x4, RZ ;  /* 0x0000000407007824 */ /* 0x000fc400078e00ff */
[----:B------:R-:W-:Y:S02]  /*04d0*/  VOTEU.ALL UP0, P0 ;  /* 0x00000000003f7886 */ /* 0x000fe40000000000 */
[----:B------:R-:W5:Y:S01]  /*04e0*/  F2I.U32.TRUNC.NTZ R11, R11 ;  /* 0x0000000b000b7305 */ /* 0x000f62000020f000 */
[----:B------:R-:W-:Y:S01]  /*04f0*/  VOTEU.ALL UP1, P0 ;  /* 0x00000000003f7886 */ /* 0x000fe20000020000 */
[----:B------:R-:W-:Y:S02]  /*0500*/  LOP3.LUT R19, R7, 0xc, R0, 0x78, !PT ;  /* 0x0000000c07137812 */ /* 0x000fe400078e7800 */
[----:B-1----:R-:W-:Y:S01]  /*0510*/  I2FP.F32.U32 R7, R4 ;  /* 0x0000000400077245 */ /* 0x002fe20000201000 */
[----:B------:R-:W1:Y:S01]  /*0520*/  @!UP0 S2UR UR7, SR_CgaCtaId ;  /* 0x00000000000789c3 */ /* 0x000e620000008800 */
[----:B------:R-:W-:Y:S01]  /*0530*/  SHF.R.S32.HI R10, RZ, 0x1f, R19 ;  /* 0x0000001fff0a7819 */ /* 0x000fe20000011413 */
[----:B------:R-:W-:Y:S01]  /*0540*/  @!UP0 UMOV UR6, 0x400 ;  /* 0x0000040000068882 */ /* 0x000fe20000000000 */
[----:B------:R-:W-:Y:S01]  /*0550*/  SHF.R.S32.HI R0, RZ, 0x1f, R3 ;  /* 0x0000001fff007819 */ /* 0x000fe20000011403 */
[----:B------:R-:W-:Y:S01]  /*0560*/  FMUL R14, R7, UR4 ;  /* 0x00000004070e7c20 */ /* 0x000fe20008400000 */
[----:B------:R-:W-:Y:S01]  /*0570*/  LEA.HI R10, R10, R19, RZ, 0x3 ;  /* 0x000000130a0a7211 */ /* 0x000fe200078f18ff */
[----:B------:R-:W-:Y:S01]  /*0580*/  UMOV UR4, 0x20 ;  /* 0x0000002000047882 */ /* 0x000fe20000000000 */
[----:B------:R-:W-:Y:S01]  /*0590*/  LEA.HI R0, R0, R3, RZ, 0x2 ;  /* 0x0000000300007211 */ /* 0x000fe200078f10ff */
[----:B------:R-:W-:-:S04]  /*05a0*/  @!UP0 UIADD3 UR4, -UR4, 0x100000, URZ ;  /* 0x0010000004048890 */ /* 0x000fc8000fffe13f */
[----:B------:R-:W-:Y:S02]  /*05b0*/  @!UP0 USHF.L.U32 UR5, UR4, 0xb, URZ ;  /* 0x0000000b04058899 */ /* 0x000fe4000800063f */
[----:B------:R-:W-:Y:S01]  /*05c0*/  @!UP0 USHF.L.U32 UR4, UR4, 0x1, URZ ;  /* 0x0000000104048899 */ /* 0x000fe2000800063f */
[----:B------:R-:W-:Y:S01]  /*05d0*/  LOP3.LUT R12, R10, 0xfffffff8, RZ, 0xc0, !PT ;  /* 0xfffffff80a0c7812 */ /* 0x000fe200078ec0ff */
[----:B-----5:R-:W-:Y:S01]  /*05e0*/  IMAD.MOV R16, RZ, RZ, -R11 ;  /* 0x000000ffff107224 */ /* 0x020fe200078e0a0b */
[----:B------:R-:W5:Y:S01]  /*05f0*/  F2I.U32.TRUNC.NTZ R14, R14 ;  /* 0x0000000e000e7305 */ /* 0x000f62000020f000 */
[----:B------:R-:W-:Y:S02]  /*0600*/  LOP3.LUT R0, R0, 0xfffffffc, RZ, 0xc0, !PT ;  /* 0xfffffffc00007812 */ /* 0x000fe400078ec0ff */
[----:B--2---:R-:W-:Y:S01]  /*0610*/  IMAD R7, R13, R16, UR8 ;  /* 0x000000080d077e24 */ /* 0x004fe2000f8e0210 */
[----:B---3--:R-:W-:Y:S01]  /*0620*/  ISETP.EQ.U32.AND P2, PT, R15, 0x1, PT ;  /* 0x000000010f00780c */ /* 0x008fe20003f42070 */
[----:B------:R-:W-:-:S02]  /*0630*/  IMAD.IADD R12, R19, 0x1, -R12 ;  /* 0x00000001130c7824 */ /* 0x000fc400078e0a0c */
[----:B------:R-:W-:Y:S01]  /*0640*/  IMAD.IADD R3, R3, 0x1, -R0 ;  /* 0x0000000103037824 */ /* 0x000fe200078e0a00 */
[----:B------:R-:W-:Y:S02]  /*0650*/  LOP3.LUT R0, R95, 0x7f, RZ, 0xc0, !PT ;  /* 0x0000007f5f007812 */ /* 0x000fe400078ec0ff */
[----:B------:R-:W-:Y:S02]  /*0660*/  ISETP.NE.AND P4, PT, R12, R7, PT ;  /* 0x000000070c00720c */ /* 0x000fe40003f85270 */
[C---:B------:R-:W-:Y:S01]  /*0670*/  ISETP.NE.AND P1, PT, R3.reuse, 0x3, PT ;  /* 0x000000030300780c */ /* 0x040fe20003f25270 */
[----:B-1----:R-:W-:Y:S01]  /*0680*/  @!UP0 ULEA UR6, UR7, UR6, 0x18 ;  /* 0x0000000607068291 */ /* 0x002fe2000f8ec03f */
[----:B-----5:R-:W-:Y:S01]  /*0690*/  IMAD.MOV R23, RZ, RZ, -R14 ;  /* 0x000000ffff177224 */ /* 0x020fe200078e0a0e */
[----:B------:R-:W-:Y:S01]  /*06a0*/  VOTEU.ALL UP0, P0 ;  /* 0x00000000003f7886 */ /* 0x000fe20000000000 */
[----:B------:R-:W-:Y:S01]  /*06b0*/  LOP3.LUT P0, RZ, R8, 0x7, RZ, 0xc0, !PT ;  /* 0x0000000708ff7812 */ /* 0x000fe2000780c0ff */
[----:B------:R-:W-:Y:S01]  /*06c0*/  VIADD R8, R2, 0xffffffff ;  /* 0xffffffff02087836 */ /* 0x000fe20000000000 */
[----:B------:R-:W-:Y:S01]  /*06d0*/  ISETP.EQ.OR P1, PT, R3, RZ, !P1 ;  /* 0x000000ff0300720c */ /* 0x000fe20004f22670 */
[----:B0-----:R-:W-:Y:S01]  /*06e0*/  IMAD R11, R9, R23, R4 ;  /* 0x00000017090b7224 */ /* 0x001fe200078e0204 */
[----:B------:R-:W-:-:S03]  /*06f0*/  ISETP.LT.U32.AND P0, PT, R19, 0x8, !P0 ;  /* 0x000000081300780c */ /* 0x000fc60004701070 */
[----:B------:R-:W-:Y:S02]  /*0700*/  @P4 SHF.R.S32.HI R10, RZ, 0x3, R10 ;  /* 0x00000003ff0a4819 */ /* 0x000fe4000001140a */
[----:B------:R-:W-:Y:S01]  /*0710*/  ISETP.EQ.AND P1, PT, R2, RZ, P1 ;  /* 0x000000ff0200720c */ /* 0x000fe20000f22270 */
[----:B------:R-:W0:Y:S02]  /*0720*/  FENCE.VIEW.ASYNC.S ;  /* 0x00000000000073c6 */ /* 0x000e240000000000 */
[----:B0-----:R0:W1:Y:S01]  /*0730*/  @!UP0 SYNCS.EXCH.64 URZ, [UR6+0x50], UR4 ;  /* 0x00005004063f85b2 */ /* 0x0010620008000100 */
[----:B------:R-:W-:Y:S02]  /*0740*/  @P4 ISETP.NE.AND P5, PT, R10, R11, PT ;  /* 0x0000000b0a00420c */ /* 0x000fe40003fa5270 */
[----:B------:R-:W-:Y:S02]  /*0750*/  ISETP.GE.U32.AND P6, PT, R8, 0x2, PT ;  /* 0x000000020800780c */ /* 0x000fe40003fc6070 */
[----:B------:R-:W-:-:S02]  /*0760*/  SEL R11, RZ, 0x1, !P0 ;  /* 0x00000001ff0b7807 */ /* 0x000fc40004000000 */
[----:B------:R-:W-:Y:S02]  /*0770*/  @P4 SEL R22, RZ, 0x1, P5 ;  /* 0x00000001ff164807 */ /* 0x000fe40002800000 */
[----:B------:R-:W-:Y:S02]  /*0780*/  SEL R18, RZ, 0x1, !P1 ;  /* 0x00000001ff127807 */ /* 0x000fe40004800000 */
[----:B------:R-:W-:Y:S02]  /*0790*/  LOP3.LUT R22, R22, R11, RZ, 0xc0, !PT ;  /* 0x0000000b16167212 */ /* 0x000fe400078ec0ff */
[----:B------:R-:W-:Y:S01]  /*07a0*/  SEL R18, R18, 0x2, P6 ;  /* 0x0000000212127807 */ /* 0x000fe20003000000 */
[----:B------:R0:W2:Y:S01]  /*07b0*/  @!UP1 SYNCS.EXCH.64 URZ, [UR6+0x58], UR4 ;  /* 0x00005804063f95b2 */ /* 0x0000a20008000100 */
[----:B------:R-:W-:Y:S01]  /*07c0*/  NOP ;  /* 0x0000000000007918 */ /* 0x000fe20000000000 */
[----:B------:R-:W-:Y:S05]  /*07d0*/  @!P2 BRA `(.L_x_3) ;  /* 0x000000000008a947 */ /* 0x000fea0003800000 */
[----:B-12-4-:R-:W-:Y:S01]  /*07e0*/  UCGABAR_ARV ;  /* 0x00000000000079c7 */ /* 0x016fe20008000000 */
[----:B------:R-:W-:Y:S05]  /*07f0*/  BRA `(.L_x_4) ;  /* 0x0000000000047947 */ /* 0x000fea0003800000 */
.L_x_3:
[----:B-12-4-:R-:W-:Y:S01]  /*0800*/  NOP ;  /* 0x0000000000007918 */ /* 0x016fe20000000000 */
.L_x_4:
[----:B------:R-:W1:Y:S01]  /*0810*/  LDC R2, c[0x0][0x65c] ;  /* 0x00019700ff027b82 */ /* 0x000e620000000800 */
[----:B------:R-:W-:Y:S02]  /*0820*/  IMAD.U32 R10, RZ, RZ, UR8 ;  /* 0x00000008ff0a7e24 */ /* 0x000fe4000f8e00ff */
[----:B------:R-:W-:Y:S01]  /*0830*/  IMAD.MOV.U32 R11, RZ, RZ, RZ ;  /* 0x000000ffff0b7224 */ /* 0x000fe200078e00ff */
[----:B-1----:R-:W-:-:S04]  /*0840*/  ISETP.NE.AND P1, PT, R2, 0x1, PT ;  /* 0x000000010200780c */ /* 0x002fc80003f25270 */
[----:B------:R-:W-:-:S09]  /*0850*/  P2R R5, PR, RZ, 0x2 ;  /* 0x00000002ff057803 */ /* 0x000fd20000000000 */
[----:B------:R-:W1:Y:S01]  /*0860*/  @P1 LDC R17, c[0x0][0x10] ;  /* 0x00000400ff111b82 */ /* 0x000e620000000800 */
[----:B------:R-:W-:Y:S02]  /*0870*/  @P1 IMAD.MOV.U32 R5, RZ, RZ, RZ ;  /* 0x000000ffff051224 */ /* 0x000fe400078e00ff */
[----:B------:R-:W-:-:S05]  /*0880*/  @P1 IMAD.MOV.U32 R15, RZ, RZ, RZ ;  /* 0x000000ffff0f1224 */ /* 0x000fca00078e00ff */
[----:B------:R-:W2:Y:S01]  /*0890*/  @!P1 LDC R13, c[0x0][0xc] ;  /* 0x00000300ff0d9b82 */ /* 0x000ea20000000800 */
[----:B0-----:R-:W-:Y:S01]  /*08a0*/  ULDC UR4, c[0x0][0xc] ;  /* 0x0000030000047ab9 */ /* 0x001fe20000000800 */
[----:B------:R-:W-:Y:S01]  /*08b0*/  ULDC UR5, c[0x0][0x10] ;  /* 0x0000040000057ab9 */ /* 0x000fe20000000800 */
[----:B------:R-:W-:Y:S01]  /*08c0*/  ULDC UR6, c[0x0][0x14] ;  /* 0x0000050000067ab9 */ /* 0x000fe20000000800 */
[----:B------:R-:W-:-:S04]  /*08d0*/  UIMAD.WIDE.U32 UR4, UR4, UR5, URZ ;  /* 0x00000005040472a5 */ /* 0x000fc8000f8e003f */
[----:B------:R-:W-:Y:S02]  /*08e0*/  UIMAD.WIDE.U32 UR36, UR4, UR6, URZ ;  /* 0x00000006042472a5 */ /* 0x000fe4000f8e003f */
[----:B------:R-:W-:-:S04]  /*08f0*/  UIMAD UR42, UR5, UR6, URZ ;  /* 0x00000006052a72a4 */ /* 0x000fc8000f8e023f */
[----:B------:R-:W-:Y:S01]  /*0900*/  UIADD3 UR42, UR37, UR42, URZ ;  /* 0x0000002a252a7290 */ /* 0x000fe2000fffe03f */
[----:B-1----:R-:W-:-:S04]  /*0910*/  @P1 IMAD.WIDE.U32 R16, R17, UR8, R4 ;  /* 0x0000000811101c25 */ /* 0x002fc8000f8e0004 */
[----:B------:R-:W-:Y:S02]  /*0920*/  @P1 IMAD.IADD R17, R17, 0x1, R15 ;  /* 0x0000000111111824 */ /* 0x000fe400078e020f */
[----:B--2---:R-:W-:-:S04]  /*0930*/  @!P1 IMAD.WIDE.U32 R10, R4, R13, R10 ;  /* 0x0000000d040a9225 */ /* 0x004fc800078e000a */
[----:B------:R-:W-:Y:S02]  /*0940*/  @!P1 IMAD.MOV.U32 R16, RZ, RZ, R10 ;  /* 0x000000ffff109224 */ /* 0x000fe400078e000a */
[----:B------:R-:W-:Y:S01]  /*0950*/  @!P1 IMAD.MOV.U32 R17, RZ, RZ, R11 ;  /* 0x000000ffff119224 */ /* 0x000fe200078e000b */
[----:B------:R-:W-:Y:S06]  /*0960*/  @!P2 BRA `(.L_x_5) ;  /* 0x00000000000ca947 */ /* 0x000fec0003800000 */
[----:B------:R-:W-:Y:S01]  /*0970*/  UCGABAR_WAIT ;  /* 0x0000000000007dc7 */ /* 0x000fe20008000000 */
[----:B------:R-:W-:Y:S01]  /*0980*/  CCTL.IVALL ;  /* 0x00000000ff00798f */ /* 0x000fe20002000000 */
[----:B------:R-:W-:Y:S05]  /*0990*/  BRA `(.L_x_6) ;  /* 0x0000000000047947 */ /* 0x000fea0003800000 */
.L_x_5:
[----:B------:R-:W-:Y:S06]  /*09a0*/  BAR.SYNC.DEFER_BLOCKING 0x0 ;  /* 0x0000000000007b1d */ /* 0x000fec0000010000 */
.L_x_6:
[----:B------:R-:W-:Y:S05]  /*09b0*/  @!P3 BRA `(.L_x_7) ;  /* 0x0000005c0094b947 */ /* 0x000fea0003800000 */
[----:B------:R-:W-:-:S13]  /*09c0*/  ISETP.GT.U32.AND P0, PT, R8, 0x1, PT ;  /* 0x000000010800780c */ /* 0x000fda0003f04070 */
[----:B------:R-:W-:Y:S05]  /*09d0*/  @P0 EXIT ;  /* 0x000000000000094d */ /* 0x000fea0003800000 */
[----:B------:R-:W-:Y:S01]  /*09e0*/  ULDC.64 UR4, c[0x0][0x650] ;  /* 0x0001940000047ab9 */ /* 0x000fe20000000a00 */
[----:B------:R-:W-:Y:S01]  /*09f0*/  PRMT R3, RZ, 0x7610, R3 ;  /* 0x00007610ff037816 */ /* 0x000fe20000000003 */
[----:B------:R-:W-:Y:S01]  /*0a00*/  IMAD.MOV.U32 R103, RZ, RZ, -0x1 ;  /* 0xffffffffff677424 */ /* 0x000fe200078e00ff */
[----:B------:R-:W-:Y:S01]  /*0a10*/  ISETP.GE.U32.AND P0, PT, R16, UR4, PT ;  /* 0x0000000410007c0c */ /* 0x000fe2000bf06070 */
[----:B------:R-:W-:Y:S02]  /*0a20*/  IMAD.MOV.U32 R100, RZ, RZ, -0x1 ;  /* 0xffffffffff647424 */ /* 0x000fe400078e00ff */
[----:B------:R-:W-:Y:S01]  /*0a30*/  IMAD.MOV.U32 R101, RZ, RZ, -0x1 ;  /* 0xffffffffff657424 */ /* 0x000fe200078e00ff */
[----:B------:R-:W-:-:S13]  /*0a40*/  ISETP.GE.U32.AND.EX P0, PT, R17, UR5, PT, P0 ;  /* 0x0000000511007c0c */ /* 0x000fda000bf06100 */
[----:B------:R-:W-:Y:S05]  /*0a50*/  @P0 BRA `(.L_x_8) ;  /* 0x0000000400280947 */ /* 0x000fea0003800000 */
[----:B------:R-:W0:Y:S01]  /*0a60*/  LDC.64 R24, c[0x0][0x628] ;  /* 0x00018a00ff187b82 */ /* 0x000e220000000a00 */
[----:B------:R-:W-:Y:S02]  /*0a70*/  IMAD.MOV.U32 R10, RZ, RZ, R16 ;  /* 0x000000ffff0a7224 */ /* 0x000fe400078e0010 */
[----:B------:R-:W-:-:S05]  /*0a80*/  IMAD.MOV.U32 R11, RZ, RZ, R17 ;  /* 0x000000ffff0b7224 */ /* 0x000fca00078e0011 */
[----:B------:R-:W1:Y:S08]  /*0a90*/  LDC R8, c[0x0][0x630] ;  /* 0x00018c00ff087b82 */ /* 0x000e700000000800 */
[----:B------:R-:W2:Y:S01]  /*0aa0*/  LDC.64 R26, c[0x0][0x620] ;  /* 0x00018800ff1a7b82 */ /* 0x000ea20000000a00 */
[----:B0-----:R-:W-:-:S04]  /*0ab0*/  ISETP.NE.U32.AND P0, PT, R24, RZ, PT ;  /* 0x000000ff1800720c */ /* 0x001fc80003f05070 */
[----:B------:R-:W-:-:S13]  /*0ac0*/  ISETP.NE.AND.EX P0, PT, R25, RZ, PT, P0 ;  /* 0x000000ff1900720c */ /* 0x000fda0003f05300 */
[----:B-12---:R-:W-:Y:S05]  /*0ad0*/  @!P0 BRA `(.L_x_9) ;  /* 0x0000000000288947 */ /* 0x006fea0003800000 */
[----:B------:R-:W0:Y:S02]  /*0ae0*/  LDC R3, c[0x0][0x634] ;  /* 0x00018d00ff037b82 */ /* 0x000e240000000800 */
[----:B0-----:R-:W-:-:S05]  /*0af0*/  IADD3 R3, P0, R16, R3, RZ ;  /* 0x0000000310037210 */ /* 0x001fca0007f1e0ff */
[----:B------:R-:W-:-:S04]  /*0b00*/  IMAD.X R21, RZ, RZ, R17, P0 ;  /* 0x000000ffff157224 */ /* 0x000fc800000e0611 */
[----:B------:R-:W-:-:S04]  /*0b10*/  IMAD.WIDE.U32 R10, R21, R24, RZ ;  /* 0x00000018150a7225 */ /* 0x000fc800078e00ff */
[----:B------:R-:W-:-:S04]  /*0b20*/  IMAD.WIDE.U32 R12, P0, R3, R25, R10 ;  /* 0x00000019030c7225 */ /* 0x000fc8000780000a */
[----:B------:R-:W-:-:S04]  /*0b30*/  IMAD.WIDE.U32 R10, R3, R24, RZ ;  /* 0x00000018030a7225 */ /* 0x000fc800078e00ff */
[----:B------:R-:W-:Y:S01]  /*0b40*/  IMAD.X R15, RZ, RZ, RZ, P0 ;  /* 0x000000ffff0f7224 */ /* 0x000fe200000e06ff */
[----:B------:R-:W-:Y:S01]  /*0b50*/  IADD3 RZ, P0, R11, R12, RZ ;  /* 0x0000000c0bff7210 */ /* 0x000fe20007f1e0ff */
[----:B------:R-:W-:-:S04]  /*0b60*/  IMAD.MOV.U32 R14, RZ, RZ, R13 ;  /* 0x000000ffff0e7224 */ /* 0x000fc800078e000d */
[----:B------:R-:W-:-:S08]  /*0b70*/  IMAD.WIDE.U32.X R10, R21, R25, R14, P0 ;  /* 0x00000019150a7225 */ /* 0x000fd000000e040e */
.L_x_9:
[----:B------:R-:W0:Y:S01]  /*0b80*/  LDC.64 R30, c[0x0][0x640] ;  /* 0x00019000ff1e7b82 */ /* 0x000e220000000a00 */
[-CC-:B------:R-:W-:Y:S02]  /*0b90*/  SHF.R.U64 R101, R10, R8.reuse, R11.reuse ;  /* 0x000000080a657219 */ /* 0x180fe4000000120b */
[----:B------:R-:W-:Y:S02]  /*0ba0*/  SHF.R.U32.HI R3, RZ, R8, R11 ;  /* 0x00000008ff037219 */ /* 0x000fe4000001160b */
[----:B------:R-:W-:-:S03]  /*0bb0*/  IADD3 R5, P0, RZ, -R101, RZ ;  /* 0x80000065ff057210 */ /* 0x000fc60007f1e0ff */
[----:B------:R-:W1:Y:S02]  /*0bc0*/  LDC R12, c[0x0][0x618] ;  /* 0x00018600ff0c7b82 */ /* 0x000e640000000800 */
[----:B------:R-:W-:Y:S02]  /*0bd0*/  IMAD.X R3, RZ, RZ, ~R3, P0 ;  /* 0x000000ffff037224 */ /* 0x000fe400000e0e03 */
[----:B------:R-:W-:-:S04]  /*0be0*/  IMAD.WIDE.U32 R10, R5, R26, R16 ;  /* 0x0000001a050a7225 */ /* 0x000fc800078e0010 */
[----:B------:R-:W2:Y:S01]  /*0bf0*/  LDC R20, c[0x0][0x608] ;  /* 0x00018200ff147b82 */ /* 0x000ea20000000800 */
[----:B------:R-:W-:Y:S02]  /*0c00*/  IMAD R8, R3, R26, RZ ;  /* 0x0000001a03087224 */ /* 0x000fe400078e02ff */
[----:B------:R-:W-:Y:S02]  /*0c10*/  IMAD.MOV.U32 R3, RZ, RZ, -0x1 ;  /* 0xffffffffff037424 */ /* 0x000fe400078e00ff */
[----:B------:R-:W-:Y:S02]  /*0c20*/  IMAD R5, R5, R27, R8 ;  /* 0x0000001b05057224 */ /* 0x000fe400078e0208 */
[----:B------:R-:W-:Y:S01]  /*0c30*/  IMAD R26, R9, R23, R4 ;  /* 0x00000017091a7224 */ /* 0x000fe200078e0204 */
[----:B------:R-:W3:Y:S01]  /*0c40*/  LDC R28, c[0x0][0x658] ;  /* 0x00019600ff1c7b82 */ /* 0x000ee20000000800 */
[----:B------:R-:W-:Y:S01]  /*0c50*/  IMAD.IADD R5, R11, 0x1, R5 ;  /* 0x000000010b057824 */ /* 0x000fe200078e0205 */
[----:B0-----:R-:W-:Y:S01]  /*0c60*/  ISETP.NE.U32.AND P0, PT, R30, RZ, PT ;  /* 0x000000ff1e00720c */ /* 0x001fe20003f05070 */
[----:B------:R-:W-:-:S03]  /*0c70*/  IMAD.MOV.U32 R23, RZ, RZ, 0x1 ;  /* 0x00000001ff177424 */ /* 0x000fc600078e00ff */
[----:B------:R-:W-:Y:S02]  /*0c80*/  ISETP.NE.AND.EX P0, PT, R31, RZ, PT, P0 ;  /* 0x000000ff1f00720c */ /* 0x000fe40003f05300 */
[----:B------:R-:W0:Y:S01]  /*0c90*/  LDC R24, c[0x0][0x600] ;  /* 0x00018000ff187b82 */ /* 0x000e220000000800 */
[-CC-:B-1----:R-:W-:Y:S02]  /*0ca0*/  SHF.R.U64 R14, R10, R12.reuse, R5.reuse ;  /* 0x0000000c0a0e7219 */ /* 0x182fe40000001205 */
[----:B------:R-:W-:-:S05]  /*0cb0*/  SHF.R.U32.HI R5, RZ, R12, R5 ;  /* 0x0000000cff057219 */ /* 0x000fca0000011605 */
[----:B------:R-:W1:Y:S01]  /*0cc0*/  LDC R15, c[0x0][0x648] ;  /* 0x00019200ff0f7b82 */ /* 0x000e620000000800 */
[-CC-:B--2---:R-:W-:Y:S02]  /*0cd0*/  SHF.R.U64 R27, R14, R20.reuse, R5.reuse ;  /* 0x000000140e1b7219 */ /* 0x184fe40000001205 */
[----:B------:R-:W-:-:S05]  /*0ce0*/  SHF.R.U32.HI R5, RZ, R20, R5 ;  /* 0x00000014ff057219 */ /* 0x000fca0000011605 */
[----:B------:R-:W2:Y:S01]  /*0cf0*/  LDC R21, c[0x0][0x638] ;  /* 0x00018e00ff157b82 */ /* 0x000ea20000000800 */
[-CC-:B---3--:R-:W-:Y:S02]  /*0d00*/  SHF.R.U64 R20, R27, R28.reuse, R5.reuse ;  /* 0x0000001c1b147219 */ /* 0x188fe40000001205 */
[-C--:B------:R-:W-:Y:S02]  /*0d10*/  SHF.L.U32 R3, R3, R28.reuse, RZ ;  /* 0x0000001c03037219 */ /* 0x080fe400000006ff */
[----:B------:R-:W-:Y:S01]  /*0d20*/  SHF.R.U32.HI R5, RZ, R28, R5 ;  /* 0x0000001cff057219 */ /* 0x000fe20000011605 */
[----:B------:R-:W-:Y:S01]  /*0d30*/  IMAD.MOV.U32 R4, RZ, RZ, R20 ;  /* 0x000000ffff047224 */ /* 0x000fe200078e0014 */
[----:B------:R-:W-:Y:S01]  /*0d40*/  LOP3.LUT R12, RZ, R3, RZ, 0x33, !PT ;  /* 0x00000003ff0c7212 */ /* 0x000fe200078e33ff */
[----:B------:R-:W3:Y:S01]  /*0d50*/  LDC R25, c[0x0][0x610] ;  /* 0x00018400ff197b82 */ /* 0x000ee20000000800 */
[----:B------:R-:W-:Y:S05]  /*0d60*/  @!P0 BRA `(.L_x_10) ;  /* 0x0000000000288947 */ /* 0x000fea0003800000 */
[----:B------:R-:W4:Y:S02]  /*0d70*/  LDC R3, c[0x0][0x64c] ;  /* 0x00019300ff037b82 */ /* 0x000f240000000800 */
[----:B----4-:R-:W-:-:S05]  /*0d80*/  IADD3 R3, P0, R20, R3, RZ ;  /* 0x0000000314037210 */ /* 0x010fca0007f1e0ff */
        /* <DEDUP_REMOVED lines=8> */
.L_x_10:
[----:B-1----:R-:W-:Y:S01]  /*0e10*/  SHF.R.U64 R4, R4, R15, R5 ;  /* 0x0000000f04047219 */ /* 0x002fe20000001205 */
[----:B0-----:R-:W-:Y:S01]  /*0e20*/  VIADD R5, R24, 0xffffffff ;  /* 0xffffffff18057836 */ /* 0x001fe20000000000 */
[----:B------:R-:W-:Y:S02]  /*0e30*/  SHF.L.U32 R3, R23, R28, RZ ;  /* 0x0000001c17037219 */ /* 0x000fe400000006ff */
[----:B------:R-:W-:Y:S01]  /*0e40*/  LOP3.LUT R12, R27, R12, RZ, 0xc0, !PT ;  /* 0x0000000c1b0c7212 */ /* 0x000fe200078ec0ff */
[----:B------:R-:W-:Y:S01]  /*0e50*/  IMAD.MOV R8, RZ, RZ, -R4 ;  /* 0x000000ffff087224 */ /* 0x000fe200078e0a04 */
[----:B------:R-:W-:-:S03]  /*0e60*/  SEL R7, R7, R26, !P1 ;  /* 0x0000001a07077207 */ /* 0x000fc60004800000 */
[----:B------:R-:W-:Y:S01]  /*0e70*/  IMAD R12, R3, R4, R12 ;  /* 0x00000004030c7224 */ /* 0x000fe200078e020c */
[----:B------:R-:W-:Y:S01]  /*0e80*/  LOP3.LUT R4, R14, R5, RZ, 0xc0, !PT ;  /* 0x000000050e047212 */ /* 0x000fe200078ec0ff */
[----:B--2---:R-:W-:Y:S02]  /*0e90*/  IMAD R3, R8, R21, R20 ;  /* 0x0000001508037224 */ /* 0x004fe400078e0214 */
[----:B---3--:R-:W-:Y:S02]  /*0ea0*/  IMAD R7, R12, R25, R7 ;  /* 0x000000190c077224 */ /* 0x008fe400078e0207 */
[----:B------:R-:W-:Y:S02]  /*0eb0*/  IMAD.MOV.U32 R5, RZ, RZ, 0x1 ;  /* 0x00000001ff057424 */ /* 0x000fe400078e00ff */
[----:B------:R-:W-:-:S03]  /*0ec0*/  IMAD R4, R3, R24, R4 ;  /* 0x0000001803047224 */ /* 0x000fc600078e0204 */
[----:B------:R-:W-:Y:S02]  /*0ed0*/  PRMT R3, R5, 0x7610, R3 ;  /* 0x0000761005037816 */ /* 0x000fe40000000003 */
[----:B------:R-:W-:Y:S02]  /*0ee0*/  SEL R100, R4, R7, !P1 ;  /* 0x0000000704647207 */ /* 0x000fe40004800000 */
[----:B------:R-:W-:-:S07]  /*0ef0*/  SEL R103, R7, R4, !P1 ;  /* 0x0000000407677207 */ /* 0x000fce0004800000 */
.L_x_8:
[----:B------:R-:W-:-:S08]  /*0f00*/  NOP ;  /* 0x0000000000007918 */ /* 0x000fd00000000000 */
[----:B------:R-:W0:Y:S02]  /*0f10*/  USETMAXREG.TRY_ALLOC.CTAPOOL UP0, 0xe8 ;  /* 0x000000e8000079c8 */ /* 0x000e240008000600 */
[----:B0-----:R-:W-:-:S13]  /*0f20*/  PLOP3.LUT P0, PT, PT, PT, UP0, 0x80, 0x0 ;  /* 0x000000000000781c */ /* 0x001fda0003f0f008 */
[----:B------:R-:W-:Y:S05]  /*0f30*/  @!P0 BRA `(.L_x_8) ;  /* 0xfffffffc00f08947 */ /* 0x000fea000383ffff */
[----:B------:R-:W-:Y:S01]  /*0f40*/  ULDC.64 UR4, c[0x0][0x598] ;  /* 0x0001660000047ab9 */ /* 0x000fe20000000a00 */
[----:B------:R-:W-:Y:S01]  /*0f50*/  ULDC.64 UR38, c[0x0][0x208] ;  /* 0x0000820000267ab9 */ /* 0x000fe20000000a00 */
[----:B------:R-:W-:-:S04]  /*0f60*/  ISETP.NE.U32.AND P0, PT, RZ, UR4, PT ;  /* 0x00000004ff007c0c */ /* 0x000fc8000bf05070 */
[----:B------:R-:W-:-:S13]  /*0f70*/  ISETP.NE.AND.EX P0, PT, RZ, UR5, PT, P0 ;  /* 0x00000005ff007c0c */ /* 0x000fda000bf05300 */
[----:B------:R-:W-:Y:S05]  /*0f80*/  @!P0 BRA `(.L_x_11) ;  /* 0x00000000001c8947 */ /* 0x000fea0003800000 */
[----:B------:R-:W0:Y:S02]  /*0f90*/  LDC.64 R4, c[0x0][0x598] ;  /* 0x00016600ff047b82 */ /* 0x000e240000000a00 */
[----:B0-----:R-:W2:Y:S02]  /*0fa0*/  LDG.E.64 R4, desc[UR38][R4.64] ;  /* 0x0000002604047981 */ /* 0x001ea4000c1e1b00 */
[----:B--2---:R-:W-:-:S04]  /*0fb0*/  ISETP.NE.U32.AND P0, PT, R4, RZ, PT ;  /* 0x000000ff0400720c */ /* 0x004fc80003f05070 */
[----:B------:R-:W-:-:S13]  /*0fc0*/  ISETP.NE.AND.EX P0, PT, R5, RZ, PT, P0 ;  /* 0x000000ff0500720c */ /* 0x000fda0003f05300 */
[----:B------:R-:W-:Y:S05]  /*0fd0*/  @!P0 BRA `(.L_x_11) ;  /* 0x0000000000088947 */ /* 0x000fea0003800000 */
[----:B------:R0:W5:Y:S01]  /*0fe0*/  LD.E R23, desc[UR38][R4.64] ;  /* 0x0000002604177980 */ /* 0x000162000c101900 */
[----:B------:R-:W-:Y:S05]  /*0ff0*/  BRA `(.L_x_12) ;  /* 0x0000000000247947 */ /* 0x000fea0003800000 */
.L_x_11:
[----:B------:R-:W-:Y:S02]  /*1000*/  ULDC.64 UR4, c[0x0][0x588] ;  /* 0x0001620000047ab9 */ /* 0x000fe40000000a00 */
[----:B------:R-:W-:-:S04]  /*1010*/  ISETP.NE.U32.AND P0, PT, RZ, UR4, PT ;  /* 0x00000004ff007c0c */ /* 0x000fc8000bf05070 */
[----:B------:R-:W-:-:S13]  /*1020*/  ISETP.NE.AND.EX P0, PT, RZ, UR5, PT, P0 ;  /* 0x00000005ff007c0c */ /* 0x000fda000bf05300 */
[----:B------:R-:W-:Y:S05]  /*1030*/  @!P0 BRA `(.L_x_13) ;  /* 0x00000000000c8947 */ /* 0x000fea0003800000 */
[----:B------:R-:W0:Y:S02]  /*1040*/  LDC.64 R4, c[0x0][0x588] ;  /* 0x00016200ff047b82 */ /* 0x000e240000000a00 */
[----:B0-----:R1:W5:Y:S01]  /*1050*/  LDG.E R23, desc[UR38][R4.64] ;  /* 0x0000002604177981 */ /* 0x001362000c1e1900 */
[----:B------:R-:W-:Y:S05]  /*1060*/  BRA `(.L_x_12) ;  /* 0x0000000000087947 */ /* 0x000fea0003800000 */
.L_x_13:
[----:B------:R-:W-:Y:S02]  /*1070*/  ULDC UR4, c[0x0][0x580] ;  /* 0x0001600000047ab9 */ /* 0x000fe40000000800 */
[----:B------:R-:W-:-:S07]  /*1080*/  IMAD.U32 R23, RZ, RZ, UR4 ;  /* 0x00000004ff177e24 */ /* 0x000fce000f8e00ff */
.L_x_12:
[----:B------:R-:W-:Y:S02]  /*1090*/  ULDC.64 UR4, c[0x0][0x5a0] ;  /* 0x0001680000047ab9 */ /* 0x000fe40000000a00 */
[----:B------:R-:W-:-:S04]  /*10a0*/  ISETP.NE.U32.AND P0, PT, RZ, UR4, PT ;  /* 0x00000004ff007c0c */ /* 0x000fc8000bf05070 */
[----:B------:R-:W-:-:S13]  /*10b0*/  ISETP.NE.AND.EX P0, PT, RZ, UR5, PT, P0 ;  /* 0x00000005ff007c0c */ /* 0x000fda000bf05300 */
[----:B------:R-:W-:Y:S05]  /*10c0*/  @!P0 BRA `(.L_x_14) ;  /* 0x00000000001c8947 */ /* 0x000fea0003800000 */
[----:B01----:R-:W0:Y:S02]  /*10d0*/  LDC.64 R4, c[0x0][0x5a0] ;  /* 0x00016800ff047b82 */ /* 0x003e240000000a00 */
[----:B0-----:R-:W2:Y:S02]  /*10e0*/  LDG.E.64 R4, desc[UR38][R4.64] ;  /* 0x0000002604047981 */ /* 0x001ea4000c1e1b00 */
[----:B--2---:R-:W-:-:S04]  /*10f0*/  ISETP.NE.U32.AND P0, PT, R4, RZ, PT ;  /* 0x000000ff0400720c */ /* 0x004fc80003f05070 */
[----:B------:R-:W-:-:S13]  /*1100*/  ISETP.NE.AND.EX P0, PT, R5, RZ, PT, P0 ;  /* 0x000000ff0500720c */ /* 0x000fda0003f05300 */
[----:B------:R-:W-:Y:S05]  /*1110*/  @!P0 BRA `(.L_x_14) ;  /* 0x0000000000088947 */ /* 0x000fea0003800000 */
[----:B------:R0:W5:Y:S01]  /*1120*/  LD.E R90, desc[UR38][R4.64] ;  /* 0x00000026045a7980 */ /* 0x000162000c101900 */
[----:B------:R-:W-:Y:S05]  /*1130*/  BRA `(.L_x_15) ;  /* 0x0000000000247947 */ /* 0x000fea0003800000 */
.L_x_14:
[----:B------:R-:W-:Y:S02]  /*1140*/  ULDC.64 UR4, c[0x0][0x590] ;  /* 0x0001640000047ab9 */ /* 0x000fe40000000a00 */
[----:B------:R-:W-:-:S04]  /*1150*/  ISETP.NE.U32.AND P0, PT, RZ, UR4, PT ;  /* 0x00000004ff007c0c */ /* 0x000fc8000bf05070 */
[----:B------:R-:W-:-:S13]  /*1160*/  ISETP.NE.AND.EX P0, PT, RZ, UR5, PT, P0 ;  /* 0x00000005ff007c0c */ /* 0x000fda000bf05300 */
[----:B------:R-:W-:Y:S05]  /*1170*/  @!P0 BRA `(.L_x_16) ;  /* 0x00000000000c8947 */ /* 0x000fea0003800000 */
[----:B------:R-:W2:Y:S02]  /*1180*/  LDC.64 R90, c[0x0][0x590] ;  /* 0x00016400ff5a7b82 */ /* 0x000ea40000000a00 */
[----:B--2---:R2:W5:Y:S01]  /*1190*/  LDG.E R90, desc[UR38][R90.64] ;  /* 0x000000265a5a7981 */ /* 0x004562000c1e1900 */
[----:B------:R-:W-:Y:S05]  /*11a0*/  BRA `(.L_x_15) ;  /* 0x0000000000087947 */ /* 0x000fea0003800000 */
.L_x_16:
[----:B------:R-:W-:Y:S02]  /*11b0*/  ULDC UR4, c[0x0][0x584] ;  /* 0x0001610000047ab9 */ /* 0x000fe40000000800 */
[----:B------:R-:W-:-:S07]  /*11c0*/  IMAD.U32 R90, RZ, RZ, UR4 ;  /* 0x00000004ff5a7e24 */ /* 0x000fce000f8e00ff */
.L_x_15:
[----:B------:R-:W-:-:S13]  /*11d0*/  LOP3.LUT P0, RZ, R3, 0xff, RZ, 0xc0, !PT ;  /* 0x000000ff03ff7812 */ /* 0x000fda000780c0ff */
[----:B------:R-:W-:Y:S05]  /*11e0*/  @!P0 EXIT ;  /* 0x000000000000894d */ /* 0x000fea0003800000 */
[----:B------:R-:W3:Y:S01]  /*11f0*/  LDC R93, c[0x0][0x658] ;  /* 0x00019600ff5d7b82 */ /* 0x000ee20000000800 */
[----:B------:R-:W-:Y:S01]  /*1200*/  LOP3.LUT R6, R6, 0x1, RZ, 0xc0, !PT ;  /* 0x0000000106067812 */ /* 0x000fe200078ec0ff */
[----:B------:R-:W-:Y:S01]  /*1210*/  ULDC.64 UR6, c[0x0][0x288] ;  /* 0x0000a20000067ab9 */ /* 0x000fe20000000a00 */
[----:B------:R-:W-:Y:S01]  /*1220*/  SHF.R.U32.HI R3, RZ, 0x2, R95 ;  /* 0x00000002ff037819 */ /* 0x000fe2000001165f */
[----:B------:R-:W-:Y:S01]  /*1230*/  UIADD3 UR4, UR7, 0x3f, URZ ;  /* 0x0000003f07047890 */ /* 0x000fe2000fffe03f */
[----:B------:R-:W-:Y:S01]  /*1240*/  SHF.R.U32.HI R0, RZ, 0x1, R0 ;  /* 0x00000001ff007819 */ /* 0x000fe20000011600 */
[----:B------:R-:W-:Y:S01]  /*1250*/  IMAD.SHL.U32 R88, R6, 0x40, RZ ;  /* 0x0000004006587824 */ /* 0x000fe200078e00ff */
[----:B------:R-:W-:Y:S01]  /*1260*/  LOP3.LUT R3, R3, 0x7, RZ, 0xc0, !PT ;  /* 0x0000000703037812 */ /* 0x000fe200078ec0ff */
[----:B01----:R-:W0:Y:S01]  /*1270*/  LDC.64 R4, c[0x0][0x5c8] ;  /* 0x00017200ff047b82 */ /* 0x003e220000000a00 */
[----:B------:R-:W-:Y:S01]  /*1280*/  USHF.R.S32.HI UR5, URZ, 0x1f, UR4 ;  /* 0x0000001f3f057899 */ /* 0x000fe20008011404 */
[----:B------:R-:W-:Y:S01]  /*1290*/  LOP3.LUT R0, R0, 0x30, RZ, 0xc0, !PT ;  /* 0x0000003000007812 */ /* 0x000fe200078ec0ff */
[----:B------:R-:W-:Y:S01]  /*12a0*/  IMAD.MOV.U32 R8, RZ, RZ, 0x1 ;  /* 0x00000001ff087424 */ /* 0x000fe200078e00ff */
[--C-:B------:R-:W-:Y:S01]  /*12b0*/  LOP3.LUT R88, R88, 0x40, R3.reuse, 0xe2, !PT ;  /* 0x0000004058587812 */ /* 0x100fe200078ee203 */
[----:B------:R-:W-:Y:S01]  /*12c0*/  ULEA.HI UR5, UR5, UR4, URZ, 0x6 ;  /* 0x0000000405057291 */ /* 0x000fe2000f8f303f */
[-C--:B------:R-:W-:Y:S01]  /*12d0*/  IADD3 R3, RZ, -R0.reuse, -R3 ;  /* 0x80000000ff037210 */ /* 0x080fe20007ffe803 */
[----:B------:R-:W-:Y:S01]  /*12e0*/  IMAD.U32 R7, RZ, RZ, UR6 ;  /* 0x00000006ff077e24 */ /* 0x000fe2000f8e00ff */
[----:B------:R-:W1:Y:S01]  /*12f0*/  LDC R97, c[0x0][0x600] ;  /* 0x00018000ff617b82 */ /* 0x000e620000000800 */
[----:B------:R-:W-:Y:S01]  /*1300*/  LOP3.LUT R88, R88, R0, RZ, 0xfc, !PT ;  /* 0x0000000058587212 */ /* 0x000fe200078efcff */
[----:B------:R-:W-:Y:S01]  /*1310*/  IMAD.MOV.U32 R0, RZ, RZ, -0x1 ;  /* 0xffffffffff007424 */ /* 0x000fe200078e00ff */
[----:B------:R-:W-:Y:S01]  /*1320*/  USHF.R.S32.HI UR43, URZ, 0x6, UR5 ;  /* 0x000000063f2b7899 */ /* 0x000fe20008011405 */
[C---:B------:R-:W-:Y:S01]  /*1330*/  LOP3.LUT R94, R95.reuse, 0x3, RZ, 0xc0, !PT ;  /* 0x000000035f5e7812 */ /* 0x040fe200078ec0ff */
[----:B------:R-:W-:Y:S01]  /*1340*/  IMAD R3, R6, -0x40, R3 ;  /* 0xffffffc006037824 */ /* 0x000fe200078e0203 */
[C---:B------:R-:W-:Y:S01]  /*1350*/  LOP3.LUT R96, R95.reuse, 0x80, RZ, 0xc0, !PT ;  /* 0x000000805f607812 */ /* 0x040fe200078ec0ff */
[----:B------:R-:W-:Y:S01]  /*1360*/  UISETP.LT.AND UP0, UPT, UR43, 0x1, UPT ;  /* 0x000000012b00788c */ /* 0x000fe2000bf01270 */
[-C--:B---3--:R-:W-:Y:S01]  /*1370*/  SHF.L.U32 R0, R0, R93.reuse, RZ ;  /* 0x0000005d00007219 */ /* 0x088fe200000006ff */
[----:B------:R-:W-:Y:S01]  /*1380*/  ULDC UR4, c[0x0][0x284] ;  /* 0x0000a10000047ab9 */ /* 0x000fe20000000800 */
[----:B------:R-:W-:Y:S01]  /*1390*/  IMAD R94, R94, -0x2, R7 ;  /* 0xfffffffe5e5e7824 */ /* 0x000fe200078e0207 */
[----:B------:R-:W-:Y:S01]  /*13a0*/  USEL UR44, UR43, 0x1, UP0 ;  /* 0x000000012b2c7887 */ /* 0x000fe20008000000 */
[----:B------:R-:W-:Y:S01]  /*13b0*/  SHF.L.U32 R93, R8, R93, RZ ;  /* 0x0000005d085d7219 */ /* 0x000fe200000006ff */
[----:B------:R-:W-:Y:S01]  /*13c0*/  IMAD.SHL.U32 R95, R95, 0x2, RZ ;  /* 0x000000025f5f7824 */ /* 0x000fe200078e00ff */
[----:B------:R-:W-:Y:S01]  /*13d0*/  LOP3.LUT R102, R18, 0x1, RZ, 0xfc, !PT ;  /* 0x0000000112667812 */ /* 0x000fe200078efcff */
[----:B------:R-:W-:Y:S01]  /*13e0*/  VIADD R99, R3, UR4 ;  /* 0x0000000403637c36 */ /* 0x000fe20008000000 */
[C---:B0-----:R-:W-:Y:S01]  /*13f0*/  SHF.L.U64.HI R92, R4.reuse, 0x3, R5 ;  /* 0x00000003045c7819 */ /* 0x041fe20000010205 */
[----:B--2---:R-:W-:Y:S01]  /*1400*/  IMAD.SHL.U32 R91, R4, 0x8, RZ ;  /* 0x00000008045b7824 */ /* 0x004fe200078e00ff */
[----:B------:R-:W-:Y:S01]  /*1410*/  SHF.R.U32.HI R96, RZ, 0x7, R96 ;  /* 0x00000007ff607819 */ /* 0x000fe20000011660 */
[----:B------:R-:W-:Y:S01]  /*1420*/  IMAD.MOV.U32 R89, RZ, RZ, RZ ;  /* 0x000000ffff597224 */ /* 0x000fe200078e00ff */
[----:B------:R-:W-:Y:S01]  /*1430*/  LOP3.LUT R98, RZ, R0, RZ, 0x33, !PT ;  /* 0x00000000ff627212 */ /* 0x000fe200078e33ff */
[----:B------:R-:W-:Y:S01]  /*1440*/  UIADD3 UR44, UR43, -UR44, URZ ;  /* 0x8000002c2b2c7290 */ /* 0x000fe2000fffe03f */
[----:B------:R-:W-:Y:S01]  /*1450*/  UMOV UR40, URZ ;  /* 0x0000003f00287c82 */ /* 0x000fe20008000000 */
[----:B-1----:R-:W-:Y:S01]  /*1460*/  VIADD R97, R97, 0xffffffff ;  /* 0xffffffff61617836 */ /* 0x002fe20000000000 */
[----:B------:R-:W-:-:S09]  /*1470*/  UMOV UR41, URZ ;  /* 0x0000003f00297c82 */ /* 0x000fd20008000000 */
.L_x_162:
[----:B0-----:R-:W0:Y:S01]  /*1480*/  SHFL.IDX PT, R0, R96, RZ, 0x1f ;  /* 0x00001fff60007589 */ /* 0x001e2200000e0000 */
[----:B-1----:R-:W1:Y:S01]  /*1490*/  S2UR UR7, SR_CgaCtaId ;  /* 0x00000000000779c3 */ /* 0x002e620000008800 */
[----:B------:R-:W-:Y:S01]  /*14a0*/  UMOV UR6, 0x400 ;  /* 0x0000040000067882 */ /* 0x000fe20000000000 */
[----:B0-----:R-:W-:Y:S01]  /*14b0*/  R2UR UR4, R0 ;  /* 0x00000000000472ca */ /* 0x001fe200000e0000 */
[----:B-1----:R-:W-:-:S12]  /*14c0*/  ULEA UR6, UR7, UR6, 0x18 ;  /* 0x0000000607067291 */ /* 0x002fd8000f8ec03f */
[----:B------:R-:W-:-:S04]  /*14d0*/  ULEA.HI UR5, UR4, UR4, URZ, 0x1 ;  /* 0x0000000404057291 */ /* 0x000fc8000f8f083f */
[----:B------:R-:W-:-:S04]  /*14e0*/  ULOP3.LUT UR5, UR5, 0x7fffe, URZ, 0xc0, !UPT ;  /* 0x0007fffe05057892 */ /* 0x000fc8000f8ec03f */
[----:B------:R-:W-:-:S03]  /*14f0*/  UIADD3 UR5, UR4, -UR5, URZ ;  /* 0x8000000504057290 */ /* 0x000fc6000fffe03f */
[----:B------:R-:W-:Y:S01]  /*1500*/  ULDC UR4, c[0x0][0x28c] ;  /* 0x0000a30000047ab9 */ /* 0x000fe20000000800 */
[----:B------:R-:W-:Y:S01]  /*1510*/  ULEA UR5, UR5, UR6, 0xd ;  /* 0x0000000605057291 */ /* 0x000fe2000f8e683f */
[----:B------:R-:W-:-:S03]  /*1520*/  ISETP.LT.AND P0, PT, RZ, UR4, PT ;  /* 0x00000004ff007c0c */ /* 0x000fc6000bf01270 */
[----:B------:R-:W-:-:S04]  /*1530*/  UIADD3 UR5, UR5, 0x100, URZ ;  /* 0x0000010005057890 */ /* 0x000fc8000fffe03f */
[----:B------:R-:W-:-:S04]  /*1540*/  USHF.R.U32.HI UR5, URZ, 0x4, UR5 ;  /* 0x000000043f057899 */ /* 0x000fc80008011605 */
[----:B------:R-:W-:Y:S02]  /*1550*/  ULOP3.LUT UR45, UR5, 0x3fff, URZ, 0xc0, !UPT ;  /* 0x00003fff052d7892 */ /* 0x000fe4000f8ec03f */
[----:B--2345:R-:W-:Y:S10]  /*1560*/  @P0 BRA `(.L_x_17) ;  /* 0x0000000000400947 */ /* 0x03cff40003800000 */
[----:B------:R-:W-:Y:S01]  /*1570*/  MOV R0, 0x0 ;  /* 0x0000000000007802 */ /* 0x000fe20000000f00 */
[----:B------:R-:W-:Y:S01]  /*1580*/  ULDC.64 UR4, c[0x4][0x68] ;  /* 0x01001a0000047ab9 */ /* 0x000fe20000000a00 */
[----:B------:R-:W-:Y:S01]  /*1590*/  ULDC.64 UR6, c[0x4][0x8] ;  /* 0x0100020000067ab9 */ /* 0x000fe20000000a00 */
[----:B------:R-:W-:Y:S01]  /*15a0*/  IMAD.U32 R4, RZ, RZ, UR4 ;  /* 0x00000004ff047e24 */ /* 0x000fe2000f8e00ff */
[----:B------:R0:W1:Y:S01]  /*15b0*/  LDC.64 R14, c[0x4][R0] ;  /* 0x01000000000e7b82 */ /* 0x0000620000000a00 */
[----:B------:R-:W-:Y:S01]  /*15c0*/  IMAD.U32 R5, RZ, RZ, UR5 ;  /* 0x00000005ff057e24 */ /* 0x000fe2000f8e00ff */
[----:B------:R-:W-:Y:S01]  /*15d0*/  ULDC.64 UR4, c[0x4][0x70] ;  /* 0x01001c0000047ab9 */ /* 0x000fe20000000a00 */
[----:B------:R-:W-:Y:S02]  /*15e0*/  IMAD.U32 R10, RZ, RZ, UR6 ;  /* 0x00000006ff0a7e24 */ /* 0x000fe4000f8e00ff */
[----:B------:R-:W-:Y:S02]  /*15f0*/  IMAD.U32 R6, RZ, RZ, UR4 ;  /* 0x00000004ff067e24 */ /* 0x000fe4000f8e00ff */
[----:B------:R-:W-:-:S02]  /*1600*/  IMAD.U32 R7, RZ, RZ, UR5 ;  /* 0x00000005ff077e24 */ /* 0x000fc4000f8e00ff */
[----:B------:R-:W-:Y:S02]  /*1610*/  IMAD.U32 R11, RZ, RZ, UR7 ;  /* 0x00000007ff0b7e24 */ /* 0x000fe4000f8e00ff */
[----:B------:R-:W-:Y:S02]  /*1620*/  IMAD.MOV.U32 R8, RZ, RZ, 0x1e1 ;  /* 0x000001e1ff087424 */ /* 0x000fe400078e00ff */
[----:B------:R-:W-:Y:S02]  /*1630*/  IMAD.MOV.U32 R12, RZ, RZ, 0x1 ;  /* 0x00000001ff0c7424 */ /* 0x000fe400078e00ff */
[----:B0-----:R-:W-:-:S07]  /*1640*/  IMAD.MOV.U32 R13, RZ, RZ, RZ ;  /* 0x000000ffff0d7224 */ /* 0x001fce00078e00ff */
[----:B------:R-:W-:-:S07]  /*1650*/  LEPC R20, `(.L_x_17) ;  /* 0x000000001014794e */ /* 0x000fce0000000000 */
[----:B-1---5:R-:W-:Y:S05]  /*1660*/  CALL.ABS.NOINC R14 ;  /* 0x000000000e007343 */ /* 0x022fea0003c00000 */
.L_x_17:
[----:B------:R-:W-:-:S13]  /*1670*/  ISETP.NE.AND P0, PT, R102, 0x3, PT ;  /* 0x000000036600780c */ /* 0x000fda0003f05270 */
[----:B------:R-:W-:Y:S05]  /*1680*/  @!P0 BRA `(.L_x_18) ;  /* 0x0000000000048947 */ /* 0x000fea0003800000 */
[----:B------:R-:W-:Y:S01]  /*1690*/  BPT.TRAP 0x1 ;  /* 0x000000040000795c */ /* 0x000fe20000300000 */
.L_x_18:
[----:B------:R-:W0:Y:S01]  /*16a0*/  S2UR UR5, SR_CgaCtaId ;  /* 0x00000000000579c3 */ /* 0x000e220000008800 */
[----:B------:R-:W-:Y:S01]  /*16b0*/  UMOV UR4, 0x400 ;  /* 0x0000040000047882 */ /* 0x000fe20000000000 */
[----:B------:R-:W-:Y:S02]  /*16c0*/  IMAD.U32 R0, RZ, RZ, UR40 ;  /* 0x00000028ff007e24 */ /* 0x000fe4000f8e00ff */
[----:B------:R-:W-:-:S03]  /*16d0*/  IMAD.U32 R3, RZ, RZ, UR41 ;  /* 0x00000029ff037e24 */ /* 0x000fc6000f8e00ff */
[----:B------:R-:W-:Y:S01]  /*16e0*/  SHF.L.U32 R0, R0, 0x1f, RZ ;  /* 0x0000001f00007819 */ /* 0x000fe200000006ff */
[----:B0-----:R-:W-:-:S06]  /*16f0*/  ULEA UR4, UR5, UR4, 0x18 ;  /* 0x0000000405047291 */ /* 0x001fcc000f8ec03f */
[----:B------:R-:W-:-:S04]  /*1700*/  IMAD.U32 R6, RZ, RZ, UR4 ;  /* 0x00000004ff067e24 */ /* 0x000fc8000f8e00ff */
[----:B------:R-:W-:-:S04]  /*1710*/  IMAD R3, R3, 0x8, R6 ;  /* 0x0000000803037824 */ /* 0x000fc800078e0206 */
[----:B------:R0:W1:Y:S01]  /*1720*/  SYNCS.PHASECHK.TRANS64.TRYWAIT P1, [R3+URZ], R0 ;  /* 0x00000000030075a7 */ /* 0x000062000802017f */
[----:B------:R-:W-:Y:S05]  /*1730*/  @!P0 BRA `(.L_x_19) ;  /* 0x0000000000048947 */ /* 0x000fea0003800000 */
[----:B------:R-:W-:Y:S01]  /*1740*/  BPT.TRAP 0x1 ;  /* 0x000000040000795c */ /* 0x000fe20000300000 */
.L_x_19:
[----:B------:R-:W-:-:S05]  /*1750*/  IMAD.U32 R4, RZ, RZ, UR44 ;  /* 0x0000002cff047e24 */ /* 0x000fca000f8e00ff */
[----:B------:R-:W-:Y:S01]  /*1760*/  ISETP.GE.AND P2, PT, R4, 0x1, PT ;  /* 0x000000010400780c */ /* 0x000fe20003f46270 */
[----:B-1----:R-:W-:-:S12]  /*1770*/  @P1 BRA `(.L_x_20) ;  /* 0x0000000000081947 */ /* 0x002fd80003800000 */
[----:B------:R-:W1:Y:S02]  /*1780*/  SYNCS.PHASECHK.TRANS64.TRYWAIT P1, [R3+URZ], R0 ;  /* 0x00000000030075a7 */ /* 0x000e64000802017f */
[----:B-1----:R-:W-:Y:S05]  /*1790*/  @!P1 BRA `(.L_x_21) ;  /* 0x0000006400909947 */ /* 0x002fea0003800000 */
.L_x_20:
[----:B------:R-:W-:Y:S05]  /*17a0*/  WARPSYNC.ALL ;  /* 0x0000000000007948 */ /* 0x000fea0003800000 */
[----:B------:R-:W-:Y:S01]  /*17b0*/  R2UR UR4, R6 ;  /* 0x00000000060472ca */ /* 0x000fe200000e0000 */
[----:B------:R-:W-:Y:S01]  /*17c0*/  ULEA UR5, UR41, UR45, 0xa ;  /* 0x0000002d29057291 */ /* 0x000fe2000f8e503f */
[----:B------:R-:W-:Y:S01]  /*17d0*/  WARPGROUP.ARRIVE ;  /* 0x00000000000079c5 */ /* 0x000fe20000000000 */
[----:B------:R-:W-:Y:S01]  /*17e0*/  UMOV UR9, 0x40000040 ;  /* 0x4000004000097882 */ /* 0x000fe20000000000 */
[----:B------:R-:W-:-:S04]  /*17f0*/  UMOV UR11, 0x40000040 ;  /* 0x40000040000b7882 */ /* 0x000fc80000000000 */
[----:B------:R-:W-:-:S05]  /*1800*/  UMOV UR8, UR5 ;  /* 0x0000000500087c82 */ /* 0x000fca0008000000 */
[----:B------:R-:W-:-:S04]  /*1810*/  UIADD3 UR4, UR4, 0x10100, URZ ;  /* 0x0001010004047890 */ /* 0x000fc8000fffe03f */
[----:B------:R-:W-:-:S04]  /*1820*/  USHF.R.U32.HI UR4, URZ, 0x4, UR4 ;  /* 0x000000043f047899 */ /* 0x000fc80008011604 */
[----:B------:R-:W-:-:S04]  /*1830*/  ULOP3.LUT UR4, UR4, 0x3fff, URZ, 0xc0, !UPT ;  /* 0x00003fff04047892 */ /* 0x000fc8000f8ec03f */
[----:B------:R-:W-:-:S04]  /*1840*/  ULOP3.LUT UR4, UR4, 0x10000, URZ, 0xfc, !UPT ;  /* 0x0001000004047892 */ /* 0x000fc8000f8efc3f */
[----:B------:R-:W-:-:S07]  /*1850*/  ULEA UR6, UR41, UR4, 0xa ;  /* 0x0000000429067291 */ /* 0x000fce000f8e503f */
[----:B------:R-:W-:Y:S02]  /*1860*/  UMOV UR10, UR6 ;  /* 0x00000006000a7c82 */ /* 0x000fe40008000000 */
[----:B------:R-:W-:Y:S01]  /*1870*/  HGMMA.64x128x16.F32 R24, gdesc[UR8].tnspA, RZ, !UPT, gsb0 ;  /* 0x21e00000081879f0 */ /* 0x000fe2000c0008ff */
[----:B------:R-:W-:Y:S02]  /*1880*/  UIADD3 UR8, UR5, 0x80, URZ ;  /* 0x0000008005087890 */ /* 0x000fe4000fffe03f */
[----:B------:R-:W-:Y:S01]  /*1890*/  UIADD3 UR10, UR6, 0x2, URZ ;  /* 0x00000002060a7890 */ /* 0x000fe2000fffe03f */
[----:B------:R-:W-:Y:S01]  /*18a0*/  UMOV UR9, 0x40000040 ;  /* 0x4000004000097882 */ /* 0x000fe20000000000 */
[----:B------:R-:W-:Y:S01]  /*18b0*/  UMOV UR11, 0x40000040 ;  /* 0x40000040000b7882 */ /* 0x000fe20000000000 */
[----:B------:R-:W-:Y:S02]  /*18c0*/  WARPGROUP.DEPBAR.LE gsb0, 0x0 ;  /* 0x00008000000079c5 */ /* 0x000fe40000010000 */
[----:B------:R-:W-:-:S06]  /*18d0*/  WARPGROUP.ARRIVE ;  /* 0x00000000000079c5 */ /* 0x000fcc0000000000 */
[----:B------:R-:W-:Y:S01]  /*18e0*/  HGMMA.64x128x16.F32 R24, gdesc[UR8].tnspA, R24, gsb0 ;  /* 0x21e00000081879f0 */ /* 0x000fe20008000818 */
        /* <DEDUP_REMOVED lines=13> */
[----:B------:R-:W-:Y:S03]  /*19c0*/  HGMMA.64x128x16.F32 R24, gdesc[UR8].tnspA, R24, gsb0 ;  /* 0x21e00000081879f0 */ /* 0x000fe60008000818 */
[----:B------:R-:W-:Y:S02]  /*19d0*/  WARPGROUP.DEPBAR.LE gsb0, 0x0 ;  /* 0x00008000000079c5 */ /* 0x000fe40000010000 */
[----:B------:R-:W-:Y:S05]  /*19e0*/  @!P2 BRA `(.L_x_22) ;  /* 0x000000040028a947 */ /* 0x000fea0003800000 */
[----:B------:R-:W-:Y:S01]  /*19f0*/  UIADD3 UR5, UR41, 0x1, URZ ;  /* 0x0000000129057890 */ /* 0x000fe2000fffe03f */
[----:B01----:R-:W-:Y:S02]  /*1a00*/  IMAD.U32 R0, RZ, RZ, UR44 ;  /* 0x0000002cff007e24 */ /* 0x003fe4000f8e00ff */
[----:B------:R-:W-:Y:S01]  /*1a10*/  IMAD.U32 R3, RZ, RZ, UR41 ;  /* 0x00000029ff037e24 */ /* 0x000fe2000f8e00ff */
[----:B------:R-:W-:-:S04]  /*1a20*/  UISETP.NE.AND UP0, UPT, UR5, 0x4, UPT ;  /* 0x000000040500788c */ /* 0x000fc8000bf05270 */
[----:B------:R-:W-:Y:S02]  /*1a30*/  USEL UR6, URZ, 0x1, UP0 ;  /* 0x000000013f067887 */ /* 0x000fe40008000000 */
[----:B------:R-:W-:Y:S02]  /*1a40*/  USEL UR5, UR5, URZ, UP0 ;  /* 0x0000003f05057287 */ /* 0x000fe40008000000 */
[----:B------:R-:W-:-:S06]  /*1a50*/  ULOP3.LUT UR6, UR40, UR6, URZ, 0x3c, !UPT ;  /* 0x0000000628067292 */ /* 0x000fcc000f8e3c3f */
[----:B------:R-:W-:-:S07]  /*1a60*/  IMAD.U32 R7, RZ, RZ, UR6 ;  /* 0x00000006ff077e24 */ /* 0x000fce000f8e00ff */
.L_x_29:
[----:B------:R-:W-:Y:S05]  /*1a70*/  @!P0 BRA `(.L_x_23) ;  /* 0x0000000000048947 */ /* 0x000fea0003800000 */
[----:B------:R-:W-:Y:S01]  /*1a80*/  BPT.TRAP 0x1 ;  /* 0x000000040000795c */ /* 0x000fe20000300000 */
.L_x_23:
[----:B------:R-:W0:Y:S01]  /*1a90*/  S2UR UR7, SR_CgaCtaId ;  /* 0x00000000000779c3 */ /* 0x000e220000008800 */
[----:B------:R-:W-:Y:S01]  /*1aa0*/  UMOV UR6, 0x400 ;  /* 0x0000040000067882 */ /* 0x000fe20000000000 */
[----:B------:R-:W-:Y:S01]  /*1ab0*/  IMAD.U32 R5, RZ, RZ, UR5 ;  /* 0x00000005ff057e24 */ /* 0x000fe2000f8e00ff */
[----:B------:R-:W-:Y:S01]  /*1ac0*/  SHF.L.U32 R4, R7, 0x1f, RZ ;  /* 0x0000001f07047819 */ /* 0x000fe200000006ff */
[----:B0-----:R-:W-:-:S06]  /*1ad0*/  ULEA UR6, UR7, UR6, 0x18 ;  /* 0x0000000607067291 */ /* 0x001fcc000f8ec03f */
[----:B------:R-:W-:-:S04]  /*1ae0*/  IMAD.U32 R6, RZ, RZ, UR6 ;  /* 0x00000006ff067e24 */ /* 0x000fc8000f8e00ff */
[----:B------:R-:W-:-:S04]  /*1af0*/  IMAD R5, R5, 0x8, R6 ;  /* 0x0000000805057824 */ /* 0x000fc800078e0206 */
[----:B------:R0:W1:Y:S01]  /*1b00*/  SYNCS.PHASECHK.TRANS64.TRYWAIT P1, [R5+URZ], R4 ;  /* 0x00000004050075a7 */ /* 0x000062000802017f */
[----:B------:R-:W-:Y:S05]  /*1b10*/  @!P0 BRA `(.L_x_24) ;  /* 0x0000000000048947 */ /* 0x000fea0003800000 */
[----:B------:R-:W-:Y:S01]  /*1b20*/  BPT.TRAP 0x1 ;  /* 0x000000040000795c */ /* 0x000fe20000300000 */
.L_x_24:
[----:B-1----:R-:W-:Y:S05]  /*1b30*/  @P1 BRA `(.L_x_25) ;  /* 0x0000000000081947 */ /* 0x002fea0003800000 */
[----:B------:R-:W1:Y:S02]  /*1b40*/  SYNCS.PHASECHK.TRANS64.TRYWAIT P1, [R5+URZ], R4 ;  /* 0x00000004050075a7 */ /* 0x000e64000802017f */
[----:B-1----:R-:W-:Y:S05]  /*1b50*/  @!P1 BRA `(.L_x_26) ;  /* 0x0000006000b49947 */ /* 0x002fea0003800000 */
.L_x_25:
[----:B------:R-:W-:Y:S01]  /*1b60*/  ULEA UR6, UR5, UR45, 0xa ;  /* 0x0000002d05067291 */ /* 0x000fe2000f8e503f */
[----:B------:R-:W-:Y:S01]  /*1b70*/  WARPGROUP.ARRIVE ;  /* 0x00000000000079c5 */ /* 0x000fe20000000000 */
[----:B------:R-:W-:Y:S01]  /*1b80*/  ULEA UR7, UR5, UR4, 0xa ;  /* 0x0000000405077291 */ /* 0x000fe2000f8e503f */
[----:B------:R-:W-:Y:S01]  /*1b90*/  UMOV UR9, 0x40000040 ;  /* 0x4000004000097882 */ /* 0x000fe20000000000 */
[----:B------:R-:W-:-:S03]  /*1ba0*/  UMOV UR11, 0x40000040 ;  /* 0x40000040000b7882 */ /* 0x000fc60000000000 */
[----:B------:R-:W-:Y:S02]  /*1bb0*/  UMOV UR8, UR6 ;  /* 0x0000000600087c82 */ /* 0x000fe40008000000 */
[----:B------:R-:W-:Y:S02]  /*1bc0*/  UMOV UR10, UR7 ;  /* 0x00000007000a7c82 */ /* 0x000fe40008000000 */
[----:B------:R-:W-:Y:S01]  /*1bd0*/  HGMMA.64x128x16.F32 R24, gdesc[UR8].tnspA, R24, gsb0 ;  /* 0x21e00000081879f0 */ /* 0x000fe20008000818 */
[----:B------:R-:W-:Y:S02]  /*1be0*/  UIADD3 UR8, UR6, 0x80, URZ ;  /* 0x0000008006087890 */ /* 0x000fe4000fffe03f */
[----:B------:R-:W-:Y:S01]  /*1bf0*/  UIADD3 UR10, UR7, 0x2, URZ ;  /* 0x00000002070a7890 */ /* 0x000fe2000fffe03f */
[----:B------:R-:W-:Y:S01]  /*1c00*/  UMOV UR9, 0x40000040 ;  /* 0x4000004000097882 */ /* 0x000fe20000000000 */
[----:B------:R-:W-:Y:S01]  /*1c10*/  UMOV UR11, 0x40000040 ;  /* 0x40000040000b7882 */ /* 0x000fe20000000000 */
[----:B------:R-:W-:-:S02]  /*1c20*/  WARPGROUP.DEPBAR.LE gsb0, 0x0 ;  /* 0x00008000000079c5 */ /* 0x000fc40000010000 */
        /* <DEDUP_REMOVED lines=18> */
[----:B------:R-:W-:Y:S01]  /*1d50*/  BPT.TRAP 0x1 ;  /* 0x000000040000795c */ /* 0x000fe20000300000 */
.L_x_27:
[----:B------:R-:W-:-:S13]  /*1d60*/  ISETP.NE.AND P1, PT, R22, RZ, PT ;  /* 0x000000ff1600720c */ /* 0x000fda0003f25270 */
[----:B01----:R-:W-:-:S04]  /*1d70*/  @P1 IMAD R4, R3, 0x8, R6 ;  /* 0x0000000803041824 */ /* 0x003fc800078e0206 */
[----:B------:R-:W-:-:S05]  /*1d80*/  @P1 VIADD R4, R4, 0x20 ;  /* 0x0000002004041836 */ /* 0x000fca0000000000 */
[----:B------:R-:W-:-:S04]  /*1d90*/  @P1 PRMT R4, R19, 0x654, R4 ;  /* 0x0000065413041816 */ /* 0x000fc80000000004 */
[----:B------:R0:W-:Y:S01]  /*1da0*/  @P1 SYNCS.ARRIVE.TRANS64.RED.A1T0 RZ, [R4+URZ], RZ ;  /* 0x000000ff04ff19a7 */ /* 0x0001e2000810043f */
[----:B------:R-:W-:-:S13]  /*1db0*/  ISETP.GT.U32.AND P1, PT, R18, 0x1, PT ;  /* 0x000000011200780c */ /* 0x000fda0003f24070 */
[----:B0-----:R-:W-:Y:S05]  /*1dc0*/  @P1 BRA `(.L_x_28) ;  /* 0x0000000000041947 */ /* 0x001fea0003800000 */
[----:B------:R-:W-:Y:S01]  /*1dd0*/  BPT.TRAP 0x1 ;  /* 0x000000040000795c */ /* 0x000fe20000300000 */
.L_x_28:
[----:B------:R-:W-:Y:S01]  /*1de0*/  UIADD3 UR5, UR5, 0x1, URZ ;  /* 0x0000000105057890 */ /* 0x000fe2000fffe03f */
[C---:B------:R-:W-:Y:S01]  /*1df0*/  ISETP.GT.AND P2, PT, R0.reuse, 0x1, PT ;  /* 0x000000010000780c */ /* 0x040fe20003f44270 */
[----:B------:R-:W-:Y:S02]  /*1e00*/  VIADD R3, R3, 0x1 ;  /* 0x0000000103037836 */ /* 0x000fe40000000000 */
[----:B------:R-:W-:Y:S01]  /*1e10*/  UISETP.NE.AND UP0, UPT, UR5, 0x4, UPT ;  /* 0x000000040500788c */ /* 0x000fe2000bf05270 */
[----:B------:R-:W-:Y:S02]  /*1e20*/  VIADD R0, R0, 0xffffffff ;  /* 0xffffffff00007836 */ /* 0x000fe40000000000 */
[C---:B------:R-:W-:Y:S01]  /*1e30*/  ISETP.NE.AND P1, PT, R3.reuse, 0x4, PT ;  /* 0x000000040300780c */ /* 0x040fe20003f25270 */
[----:B------:R-:W-:Y:S02]  /*1e40*/  USEL UR6, URZ, 0x1, UP0 ;  /* 0x000000013f067887 */ /* 0x000fe40008000000 */
[----:B------:R-:W-:Y:S01]  /*1e50*/  USEL UR5, UR5, URZ, UP0 ;  /* 0x0000003f05057287 */ /* 0x000fe20008000000 */
[----:B------:R-:W-:-:S03]  /*1e60*/  SEL R3, R3, RZ, P1 ;  /* 0x000000ff03037207 */ /* 0x000fc60000800000 */
[----:B------:R-:W-:Y:S01]  /*1e70*/  LOP3.LUT R7, R7, UR6, RZ, 0x3c, !PT ;  /* 0x0000000607077c12 */ /* 0x000fe2000f8e3cff */
[----:B------:R-:W-:Y:S07]  /*1e80*/  @P2 BRA `(.L_x_29) ;  /* 0xfffffff800f82947 */ /* 0x000fee000383ffff */
.L_x_22:
[----:B01----:R-:W0:Y:S02]  /*1e90*/  LDC R0, c[0x0][0x28c] ;  /* 0x0000a300ff007b82 */ /* 0x003e240000000800 */
[----:B0-----:R-:W-:-:S13]  /*1ea0*/  ISETP.GE.AND P1, PT, R0, 0x1, PT ;  /* 0x000000010000780c */ /* 0x001fda0003f26270 */
[----:B------:R-:W-:Y:S05]  /*1eb0*/  @!P1 BRA `(.L_x_30) ;  /* 0x0000000000389947 */ /* 0x000fea0003800000 */
[----:B------:R-:W-:Y:S05]  /*1ec0*/  @!P0 BRA `(.L_x_31) ;  /* 0x0000000000048947 */ /* 0x000fea0003800000 */
[----:B------:R-:W-:Y:S01]  /*1ed0*/  BPT.TRAP 0x1 ;  /* 0x000000040000795c */ /* 0x000fe20000300000 */
.L_x_31:
[----:B------:R-:W-:-:S13]  /*1ee0*/  ISETP.NE.AND P0, PT, R22, RZ, PT ;  /* 0x000000ff1600720c */ /* 0x000fda0003f05270 */
[----:B------:R-:W-:-:S05]  /*1ef0*/  VOTEU.ANY UP0, P0 ;  /* 0x00000000003f7886 */ /* 0x000fca0000000100 */
[----:B------:R-:W-:-:S06]  /*1f00*/  @UP0 UIADD3 UR4, UR44, UR41, URZ ;  /* 0x000000292c040290 */ /* 0x000fcc000fffe03f */
[----:B------:R-:W-:-:S04]  /*1f10*/  IMAD.U32 R0, RZ, RZ, UR4 ;  /* 0x00000004ff007e24 */ /* 0x000fc8000f8e00ff */
[----:B------:R-:W-:-:S05]  /*1f20*/  @P0 IMAD.SHL.U32 R0, R0, 0x8, RZ ;  /* 0x0000000800000824 */ /* 0x000fca00078e00ff */
[----:B------:R-:W-:-:S04]  /*1f30*/  @P0 LOP3.LUT R0, R0, 0x18, RZ, 0xc0, !PT ;  /* 0x0000001800000812 */ /* 0x000fc800078ec0ff */
[----:B------:R-:W-:-:S04]  /*1f40*/  @P0 IADD3 R0, R6, 0x20, R0 ;  /* 0x0000002006000810 */ /* 0x000fc80007ffe000 */
[----:B------:R-:W-:-:S04]  /*1f50*/  @P0 PRMT R0, R19, 0x654, R0 ;  /* 0x0000065413000816 */ /* 0x000fc80000000000 */
[----:B------:R0:W-:Y:S01]  /*1f60*/  @P0 SYNCS.ARRIVE.TRANS64.RED.A1T0 RZ, [R0+URZ], RZ ;  /* 0x000000ff00ff09a7 */ /* 0x0001e2000810043f */
[----:B------:R-:W-:-:S13]  /*1f70*/  ISETP.GT.U32.AND P0, PT, R18, 0x1, PT ;  /* 0x000000011200780c */ /* 0x000fda0003f04070 */
[----:B0-----:R-:W-:Y:S05]  /*1f80*/  @P0 BRA `(.L_x_30) ;  /* 0x0000000000040947 */ /* 0x001fea0003800000 */
[----:B------:R-:W-:Y:S01]  /*1f90*/  BPT.TRAP 0x1 ;  /* 0x000000040000795c */ /* 0x000fe20000300000 */
.L_x_30:
[----:B------:R-:W-:Y:S01]  /*1fa0*/  IMAD.SHL.U32 R100, R100, 0x80, RZ ;  /* 0x0000008064647824 */ /* 0x000fe200078e00ff */
[----:B------:R-:W-:Y:S01]  /*1fb0*/  ULDC UR6, c[0x0][0x288] ;  /* 0x0000a20000067ab9 */ /* 0x000fe20000000800 */
[----:B------:R-:W-:Y:S01]  /*1fc0*/  SHF.R.S32.HI R11, RZ, 0x1f, R101 ;  /* 0x0000001fff0b7819 */ /* 0x000fe20000011465 */
[C---:B------:R-:W-:Y:S01]  /*1fd0*/  IMAD.SHL.U32 R6, R103.reuse, 0x80, RZ ;  /* 0x0000008067067824 */ /* 0x040fe200078e00ff */
[----:B------:R-:W-:Y:S01]  /*1fe0*/  ULDC.64 UR4, c[0x0][0x5d0] ;  /* 0x0001740000047ab9 */ /* 0x000fe20000000a00 */
[C---:B------:R-:W-:Y:S01]  /*1ff0*/  LOP3.LUT R8, R100.reuse, 0x6, R95, 0xf8, !PT ;  /* 0x0000000664087812 */ /* 0x040fe200078ef85f */
[----:B------:R-:W-:Y:S01]  /*2000*/  IMAD.WIDE R104, R103, 0x80, R88 ;  /* 0x0000008067687825 */ /* 0x000fe200078e0258 */
[----:B------:R-:W-:Y:S01]  /*2010*/  ISETP.GE.AND P0, PT, R100, UR6, PT ;  /* 0x0000000664007c0c */ /* 0x000fe2000bf06270 */
[----:B------:R-:W-:Y:S01]  /*2020*/  ULDC UR6, c[0x0][0x284] ;  /* 0x0000a10000067ab9 */ /* 0x000fe20000000800 */
[----:B------:R-:W-:Y:S01]  /*2030*/  SHF.R.S32.HI R9, RZ, 0x1f, R8 ;  /* 0x0000001fff097819 */ /* 0x000fe20000011408 */
[----:B------:R-:W-:Y:S01]  /*2040*/  IMAD R0, R11, UR4, RZ ;  /* 0x000000040b007c24 */ /* 0x000fe2000f8e02ff */
[----:B------:R-:W-:-:S03]  /*2050*/  ISETP.GE.OR P0, PT, R6, UR6, P0 ;  /* 0x0000000606007c0c */ /* 0x000fc60008706670 */
[C---:B------:R-:W-:Y:S02]  /*2060*/  IMAD R3, R101.reuse, UR5, R0 ;  /* 0x0000000565037c24 */ /* 0x040fe4000f8e0200 */
[----:B------:R-:W-:Y:S01]  /*2070*/  IMAD.WIDE.U32 R4, R101, UR4, R8 ;  /* 0x0000000465047c25 */ /* 0x000fe2000f8e0008 */
[----:B------:R-:W-:-:S03]  /*2080*/  ULDC.64 UR4, c[0x0][0x5c8] ;  /* 0x0001720000047ab9 */ /* 0x000fc60000000a00 */
[----:B------:R-:W-:Y:S02]  /*2090*/  IMAD R7, R105, UR4, RZ ;  /* 0x0000000469077c24 */ /* 0x000fe4000f8e02ff */
[----:B------:R-:W-:Y:S02]  /*20a0*/  IMAD.IADD R5, R5, 0x1, R3 ;  /* 0x0000000105057824 */ /* 0x000fe400078e0203 */
[C---:B------:R-:W-:Y:S02]  /*20b0*/  IMAD R7, R104.reuse, UR5, R7 ;  /* 0x0000000568077c24 */ /* 0x040fe4000f8e0207 */
[----:B------:R-:W-:-:S04]  /*20c0*/  IMAD.WIDE.U32 R106, R104, UR4, R4 ;  /* 0x00000004686a7c25 */ /* 0x000fc8000f8e0004 */
[----:B------:R-:W-:Y:S01]  /*20d0*/  IMAD.MOV.U32 R0, RZ, RZ, -0x1 ;  /* 0xffffffffff007424 */ /* 0x000fe200078e00ff */
[----:B------:R-:W-:Y:S06]  /*20e0*/  @P0 BRA `(.L_x_32) ;  /* 0x00000040001c0947 */ /* 0x000fec0003800000 */
[----:B-----5:R-:W-:Y:S01]  /*20f0*/  FSETP.NEU.AND P0, PT, R90, RZ, PT ;  /* 0x000000ff5a00720b */ /* 0x020fe20003f0d000 */
[----:B------:R-:W-:Y:S01]  /*2100*/  IMAD.IADD R4, R94, 0x1, -R100 ;  /* 0x000000015e047824 */ /* 0x000fe200078e0a64 */
[----:B------:R-:W-:Y:S01]  /*2110*/  BSSY B0, `(.L_x_32) ;  /* 0x0000404000007945 */ /* 0x000fe20003800000 */
[----:B------:R-:W-:Y:S02]  /*2120*/  IMAD.IADD R3, R99, 0x1, -R6 ;  /* 0x0000000163037824 */ /* 0x000fe400078e0a06 */
[----:B------:R-:W-:Y:S01]  /*2130*/  IMAD.IADD R103, R107, 0x1, R7 ;  /* 0x000000016b677824 */ /* 0x000fe200078e0207 */
[----:B------:R-:W-:-:S04]  /*2140*/  ISETP.GT.AND P2, PT, R4, RZ, PT ;  /* 0x000000ff0400720c */ /* 0x000fc80003f44270 */
[----:B------:R-:W-:-:S03]  /*2150*/  ISETP.GT.AND P1, PT, R3, RZ, P2 ;  /* 0x000000ff0300720c */ /* 0x000fc60001724270 */
[----:B------:R-:W-:Y:S10]  /*2160*/  @!P0 BRA `(.L_x_33) ;  /* 0x0000002c00288947 */ /* 0x000ff40003800000 */
[----:B------:R-:W0:Y:S01]  /*2170*/  LDC.64 R110, c[0x0][0x5b8] ;  /* 0x00016e00ff6e7b82 */ /* 0x000e220000000a00 */
[----:B------:R-:W-:-:S07]  /*2180*/  ULDC.64 UR4, c[0x0][0x5c0] ;  /* 0x0001700000047ab9 */ /* 0x000fce0000000a00 */
[----:B------:R-:W1:Y:S08]  /*2190*/  LDC.64 R112, c[0x0][0x5b0] ;  /* 0x00016c00ff707b82 */ /* 0x000e700000000a00 */
[----:B------:R-:W2:Y:S01]  /*21a0*/  LDC.64 R114, c[0x0][0x5a8] ;  /* 0x00016a00ff727b82 */ /* 0x000ea20000000a00 */
[-C--:B0-----:R-:W-:Y:S02]  /*21b0*/  IMAD R6, R11, R110.reuse, RZ ;  /* 0x0000006e0b067224 */ /* 0x081fe400078e02ff */
[----:B------:R-:W-:-:S04]  /*21c0*/  IMAD.WIDE.U32 R108, R101, R110, R8 ;  /* 0x0000006e656c7225 */ /* 0x000fc800078e0008 */
[----:B------:R-:W-:Y:S02]  /*21d0*/  IMAD R107, R101, R111, R6 ;  /* 0x0000006f656b7224 */ /* 0x000fe400078e0206 */
[-C--:B-1----:R-:W-:Y:S02]  /*21e0*/  IMAD R5, R105, R112.reuse, RZ ;  /* 0x0000007069057224 */ /* 0x082fe400078e02ff */
[----:B------:R-:W-:Y:S02]  /*21f0*/  IMAD.IADD R13, R109, 0x1, R107 ;  /* 0x000000016d0d7824 */ /* 0x000fe400078e026b */
[----:B------:R-:W-:Y:S02]  /*2200*/  IMAD.MOV.U32 R12, RZ, RZ, R108 ;  /* 0x000000ffff0c7224 */ /* 0x000fe400078e006c */
[C---:B------:R-:W-:Y:S02]  /*2210*/  IMAD R111, R104.reuse, R113, R5 ;  /* 0x00000071686f7224 */ /* 0x040fe400078e0205 */
[----:B------:R-:W-:-:S04]  /*2220*/  IMAD.WIDE.U32 R6, R104, R112, R12 ;  /* 0x0000007068067225 */ /* 0x000fc800078e000c */
[----:B------:R-:W-:Y:S01]  /*2230*/  IMAD.IADD R5, R7, 0x1, R111 ;  /* 0x0000000107057824 */ /* 0x000fe200078e026f */
[----:B--2---:R-:W-:-:S04]  /*2240*/  LEA R14, P0, R6, R114, 0x1 ;  /* 0x00000072060e7211 */ /* 0x004fc800078008ff */
[----:B------:R-:W-:-:S05]  /*2250*/  LEA.HI.X R15, R6, R115, R5, 0x1, P0 ;  /* 0x00000073060f7211 */ /* 0x000fca00000f0c05 */
[----:B------:R0:W2:Y:S01]  /*2260*/  @P1 LDG.E.LTC128B.U16 R5, desc[UR38][R14.64] ;  /* 0x000000260e051981 */ /* 0x0000a2000c1e1520 */
[----:B------:R-:W-:Y:S01]  /*2270*/  LEA R10, P0, R106, UR4, 0x1 ;  /* 0x000000046a0a7c11 */ /* 0x000fe2000f8008ff */
[----:B------:R-:W-:Y:S01]  /*2280*/  IMAD.WIDE.U32 R6, R104, R112, R8 ;  /* 0x0000007068067225 */ /* 0x000fe200078e0008 */
[----:B------:R-:W-:Y:S03]  /*2290*/  BSSY B1, `(.L_x_34) ;  /* 0x0000012000017945 */ /* 0x000fe60003800000 */
[----:B------:R-:W-:Y:S02]  /*22a0*/  IMAD.IADD R7, R111, 0x1, R7 ;  /* 0x000000016f077824 */ /* 0x000fe400078e0207 */
[----:B------:R-:W-:Y:S01]  /*22b0*/  IMAD.WIDE.U32 R20, R101, R110, R6 ;  /* 0x0000006e65147225 */ /* 0x000fe200078e0006 */
[----:B0-----:R-:W-:-:S03]  /*22c0*/  SHF.L.U64.HI R15, R112, 0x3, R113 ;  /* 0x00000003700f7819 */ /* 0x001fc60000010271 */
[----:B------:R-:W-:Y:S01]  /*22d0*/  IMAD.IADD R7, R107, 0x1, R21 ;  /* 0x000000016b077824 */ /* 0x000fe200078e0215 */
[----:B------:R-:W-:Y:S01]  /*22e0*/  LEA R6, P4, R20, R114, 0x1 ;  /* 0x0000007214067211 */ /* 0x000fe200078808ff */
[----:B------:R-:W-:-:S03]  /*22f0*/  IMAD.SHL.U32 R14, R112, 0x8, RZ ;  /* 0x00000008700e7824 */ /* 0x000fc600078e00ff */
[----:B------:R-:W-:Y:S01]  /*2300*/  LEA.HI.X R7, R20, R115, R7, 0x1, P4 ;  /* 0x0000007314077211 */ /* 0x000fe200020f0c07 */
[----:B--2---:R-:W-:-:S05]  /*2310*/  HADD2.F32 R11, -RZ, R5.H0_H0 ;  /* 0x20000005ff0b7230 */ /* 0x004fca0000004100 */
[----:B------:R-:W-:-:S04]  /*2320*/  FMUL R11, R11, R90 ;  /* 0x0000005a0b0b7220 */ /* 0x000fc80000400000 */
[----:B------:R-:W-:Y:S01]  /*2330*/  FFMA R24, R24, R23, R11 ;  /* 0x0000001718187223 */ /* 0x000fe2000000000b */
[----:B------:R-:W-:Y:S02]  /*2340*/  LEA.HI.X R11, R106, UR5, R103, 0x1, P0 ;  /* 0x000000056a0b7c11 */ /* 0x000fe400080f0c67 */
[----:B------:R-:W-:Y:S02]  /*2350*/  ISETP.GT.AND P0, PT, R4, 0x1, PT ;  /* 0x000000010400780c */ /* 0x000fe40003f04270 */
[----:B------:R-:W-:Y:S02]  /*2360*/  F2FP.F16.F32.PACK_AB R24, RZ, R24 ;  /* 0x00000018ff18723e */ /* 0x000fe400000000ff */
[----:B------:R-:W-:-:S03]  /*2370*/  ISETP.GT.AND P3, PT, R3, RZ, P0 ;  /* 0x000000ff0300720c */ /* 0x000fc60000764270 */
[----:B------:R0:W-:Y:S10]  /*2380*/  @P1 STG.E.U16 desc[UR38][R10.64], R24 ;  /* 0x000000180a001986 */ /* 0x0001f4000c101526 */
[----:B------:R-:W-:Y:S05]  /*2390*/  @!P3 BRA `(.L_x_35) ;  /* 0x000000000004b947 */ /* 0x000fea0003800000 */
[----:B------:R1:W5:Y:S02]  /*23a0*/  LDG.E.LTC128B.U16 R5, desc[UR38][R6.64+0x2] ;  /* 0x0000022606057981 */ /* 0x000364000c1e1520 */
.L_x_35:
[----:B------:R-:W-:Y:S05]  /*23b0*/  BSYNC B1 ;  /* 0x0000000000017941 */ /* 0x000fea0003800000 */
.L_x_34:
[----:B-----5:R-:W-:Y:S01]  /*23c0*/  HADD2.F32 R103, -RZ, R5.H0_H0 ;  /* 0x20000005ff677230 */ /* 0x020fe20000004100 */
[----:B------:R-:W-:Y:S01]  /*23d0*/  ISETP.GT.AND P2, PT, R3, 0x8, P2 ;  /* 0x000000080300780c */ /* 0x000fe20001744270 */
[----:B------:R-:W-:Y:S01]  /*23e0*/  IMAD.WIDE.U32 R20, R104, R112, R14 ;  /* 0x0000007068147225 */ /* 0x000fe200078e000e */
[----:B0-----:R-:W-:-:S03]  /*23f0*/  PRMT R24, R5, 0x7610, R24 ;  /* 0x0000761005187816 */ /* 0x001fc60000000018 */
[----:B------:R-:W-:Y:S01]  /*2400*/  FMUL R12, R103, R90 ;  /* 0x0000005a670c7220 */ /* 0x000fe20000400000 */
[----:B------:R-:W-:Y:S01]  /*2410*/  IMAD.IADD R111, R111, 0x1, R21 ;  /* 0x000000016f6f7824 */ /* 0x000fe200078e0215 */
[----:B------:R-:W-:Y:S02]  /*2420*/  IADD3 R108, P1, R108, R20, RZ ;  /* 0x000000146c6c7210 */ /* 0x000fe40007f3e0ff */
[----:B------:R-:W-:-:S03]  /*2430*/  FFMA R12, R25, R23, R12 ;  /* 0x00000017190c7223 */ /* 0x000fc6000000000c */
[----:B------:R-:W-:Y:S01]  /*2440*/  IMAD.X R13, R111, 0x1, R13, P1 ;  /* 0x000000016f0d7824 */ /* 0x000fe200008e060d */
[C---:B------:R-:W-:Y:S02]  /*2450*/  LEA R14, P1, R108.reuse, R114, 0x1 ;  /* 0x000000726c0e7211 */ /* 0x040fe400078208ff */
[----:B------:R-:W-:Y:S02]  /*2460*/  F2FP.F16.F32.PACK_AB R12, RZ, R12 ;  /* 0x0000000cff0c723e */ /* 0x000fe400000000ff */
[----:B------:R-:W-:Y:S02]  /*2470*/  LEA.HI.X R15, R108, R115, R13, 0x1, P1 ;  /* 0x000000736c0f7211 */ /* 0x000fe400008f0c0d */
[----:B------:R-:W-:-:S05]  /*2480*/  PRMT R21, R12, 0x7610, R21 ;  /* 0x000076100c157816 */ /* 0x000fca0000000015 */
[----:B------:R0:W-:Y:S04]  /*2490*/  @P3 STG.E.U16 desc[UR38][R10.64+0x2], R21 ;  /* 0x000002150a003986 */ /* 0x0001e8000c101526 */
[----:B------:R-:W2:Y:S01]  /*24a0*/  @P2 LDG.E.LTC128B.U16 R24, desc[UR38][R14.64] ;  /* 0x000000260e182981 */ /* 0x000ea2000c1e1520 */
[----:B------:R-:W-:Y:S01]  /*24b0*/  IADD3 R20, P1, R8, R20, RZ ;  /* 0x0000001408147210 */ /* 0x000fe20007f3e0ff */
[----:B------:R-:W-:Y:S01]  /*24c0*/  BSSY B1, `(.L_x_36) ;  /* 0x0000011000017945 */ /* 0x000fe20003800000 */
[----:B------:R-:W-:Y:S02]  /*24d0*/  SHF.L.U64.HI R13, R91, 0x1, R92 ;  /* 0x000000015b0d7819 */ /* 0x000fe4000001025c */
[----:B------:R-:W-:Y:S01]  /*24e0*/  ISETP.GT.AND P0, PT, R3, 0x8, P0 ;  /* 0x000000080300780c */ /* 0x000fe20000704270 */
[----:B0-----:R-:W-:Y:S01]  /*24f0*/  IMAD.X R21, R9, 0x1, R111, P1 ;  /* 0x0000000109157824 */ /* 0x001fe200008e066f */
[----:B------:R-:W-:Y:S01]  /*2500*/  LEA R12, P1, R91, R10, 0x1 ;  /* 0x0000000a5b0c7211 */ /* 0x000fe200078208ff */
[----:B------:R-:W-:-:S04]  /*2510*/  IMAD.WIDE.U32 R20, R101, R110, R20 ;  /* 0x0000006e65147225 */ /* 0x000fc800078e0014 */
[----:B------:R-:W-:Y:S01]  /*2520*/  IMAD.X R13, R13, 0x1, R11, P1 ;  /* 0x000000010d0d7824 */ /* 0x000fe200008e060b */
[----:B------:R-:W-:Y:S01]  /*2530*/  LEA R8, P3, R20, R114, 0x1 ;  /* 0x0000007214087211 */ /* 0x000fe200078608ff */
[----:B------:R-:W-:-:S05]  /*2540*/  IMAD.IADD R9, R107, 0x1, R21 ;  /* 0x000000016b097824 */ /* 0x000fca00078e0215 */
[----:B------:R-:W-:Y:S01]  /*2550*/  LEA.HI.X R9, R20, R115, R9, 0x1, P3 ;  /* 0x0000007314097211 */ /* 0x000fe200018f0c09 */
[----:B--2---:R-:W-:-:S05]  /*2560*/  HADD2.F32 R5, -RZ, R24.H0_H0 ;  /* 0x20000018ff057230 */ /* 0x004fca0000004100 */
[----:B------:R-:W-:-:S04]  /*2570*/  FMUL R5, R5, R90 ;  /* 0x0000005a05057220 */ /* 0x000fc80000400000 */
[----:B------:R-:W-:-:S05]  /*2580*/  FFMA R5, R26, R23, R5 ;  /* 0x000000171a057223 */ /* 0x000fca0000000005 */
[----:B------:R-:W-:-:S05]  /*2590*/  F2FP.F16.F32.PACK_AB R5, RZ, R5 ;  /* 0x00000005ff05723e */ /* 0x000fca00000000ff */
[----:B------:R0:W-:Y:S01]  /*25a0*/  @P2 STG.E.U16 desc[UR38][R12.64], R5 ;  /* 0x000000050c002986 */ /* 0x0001e2000c101526 */
[----:B------:R-:W-:Y:S05]  /*25b0*/  @!P0 BRA `(.L_x_37) ;  /* 0x0000000000048947 */ /* 0x000fea0003800000 */
[----:B------:R2:W5:Y:S02]  /*25c0*/  LDG.E.LTC128B.U16 R24, desc[UR38][R8.64+0x2] ;  /* 0x0000022608187981 */ /* 0x000564000c1e1520 */
.L_x_37:
[----:B------:R-:W-:Y:S05]  /*25d0*/  BSYNC B1 ;  /* 0x0000000000017941 */ /* 0x000fea0003800000 */
.L_x_36:
[----:B0----5:R-:W-:Y:S01]  /*25e0*/  HADD2.F32 R5, -RZ, R24.H0_H0 ;  /* 0x20000018ff057230 */ /* 0x021fe20000004100 */
[----:B------:R-:W-:Y:S01]  /*25f0*/  ISETP.GT.AND P1, PT, R4, 0x8, PT ;  /* 0x000000080400780c */ /* 0x000fe20003f24270 */
[----:B------:R-:W-:Y:S03]  /*2600*/  BSSY B1, `(.L_x_38) ;  /* 0x0000008000017945 */ /* 0x000fe60003800000 */
[----:B------:R-:W-:Y:S01]  /*2610*/  FMUL R14, R5, R90 ;  /* 0x0000005a050e7220 */ /* 0x000fe20000400000 */
[----:B------:R-:W-:-:S03]  /*2620*/  ISETP.GT.AND P2, PT, R3, RZ, P1 ;  /* 0x000000ff0300720c */ /* 0x000fc60000f44270 */
[----:B------:R-:W-:-:S05]  /*2630*/  FFMA R14, R27, R23, R14 ;  /* 0x000000171b0e7223 */ /* 0x000fca000000000e */
[----:B------:R-:W-:-:S05]  /*2640*/  F2FP.F16.F32.PACK_AB R14, RZ, R14 ;  /* 0x0000000eff0e723e */ /* 0x000fca00000000ff */
[----:B------:R0:W-:Y:S01]  /*2650*/  @P0 STG.E.U16 desc[UR38][R12.64+0x2], R14 ;  /* 0x0000020e0c000986 */ /* 0x0001e2000c101526 */
[----:B------:R-:W-:Y:S05]  /*2660*/  @!P2 BRA `(.L_x_39) ;  /* 0x000000000004a947 */ /* 0x000fea0003800000 */
[----:B------:R3:W5:Y:S02]  /*2670*/  LDG.E.LTC128B.U16 R24, desc[UR38][R6.64+0x10] ;  /* 0x0000102606187981 */ /* 0x000764000c1e1520 */
.L_x_39:
[----:B------:R-:W-:Y:S05]  /*2680*/  BSYNC B1 ;  /* 0x0000000000017941 */ /* 0x000fea0003800000 */
.L_x_38:
[----:B-----5:R-:W-:Y:S01]  /*2690*/  HADD2.F32 R5, -RZ, R24.H0_H0 ;  /* 0x20000018ff057230 */ /* 0x020fe20000004100 */
        /* <DEDUP_REMOVED lines=9> */
.L_x_41:
[----:B------:R-:W-:Y:S05]  /*2730*/  BSYNC B1 ;  /* 0x0000000000017941 */ /* 0x000fea0003800000 */
.L_x_40:
[----:B----45:R-:W-:Y:S01]  /*2740*/  HADD2.F32 R5, -RZ, R24.H0_H0 ;  /* 0x20000018ff057230 */ /* 0x030fe20000004100 */
[----:B------:R-:W-:Y:S01]  /*2750*/  ISETP.GT.AND P1, PT, R3, 0x8, P1 ;  /* 0x000000080300780c */ /* 0x000fe20000f24270 */
[----:B------:R-:W-:Y:S03]  /*2760*/  BSSY B1, `(.L_x_42) ;  /* 0x0000007000017945 */ /* 0x000fe60003800000 */
[----:B0-----:R-:W-:-:S04]  /*2770*/  FMUL R14, R5, R90 ;  /* 0x0000005a050e7220 */ /* 0x001fc80000400000 */
[----:B------:R-:W-:-:S05]  /*2780*/  FFMA R14, R29, R23, R14 ;  /* 0x000000171d0e7223 */ /* 0x000fca000000000e */
[----:B------:R-:W-:-:S05]  /*2790*/  F2FP.F16.F32.PACK_AB R14, RZ, R14 ;  /* 0x0000000eff0e723e */ /* 0x000fca00000000ff */
[----:B------:R0:W-:Y:S01]  /*27a0*/  @P3 STG.E.U16 desc[UR38][R10.64+0x12], R14 ;  /* 0x0000120e0a003986 */ /* 0x0001e2000c101526 */
[----:B------:R-:W-:Y:S05]  /*27b0*/  @!P1 BRA `(.L_x_43) ;  /* 0x0000000000049947 */ /* 0x000fea0003800000 */
[----:B------:R4:W5:Y:S02]  /*27c0*/  LDG.E.LTC128B.U16 R24, desc[UR38][R8.64+0x10] ;  /* 0x0000102608187981 */ /* 0x000964000c1e1520 */
.L_x_43:
[----:B------:R-:W-:Y:S05]  /*27d0*/  BSYNC B1 ;  /* 0x0000000000017941 */ /* 0x000fea0003800000 */
.L_x_42:
[----:B-----5:R-:W-:Y:S01]  /*27e0*/  HADD2.F32 R5, -RZ, R24.H0_H0 ;  /* 0x20000018ff057230 */ /* 0x020fe20000004100 */
[----:B------:R-:W-:Y:S01]  /*27f0*/  ISETP.GT.AND P0, PT, R3, 0x8, P0 ;  /* 0x000000080300780c */ /* 0x000fe20000704270 */
[----:B------:R-:W-:Y:S03]  /*2800*/  BSSY B1, `(.L_x_44) ;  /* 0x0000007000017945 */ /* 0x000fe60003800000 */
[----:B------:R-:W-:-:S04]  /*2810*/  FMUL R5, R5, R90 ;  /* 0x0000005a05057220 */ /* 0x000fc80000400000 */
[----:B------:R-:W-:-:S05]  /*2820*/  FFMA R5, R30, R23, R5 ;  /* 0x000000171e057223 */ /* 0x000fca0000000005 */
[----:B------:R-:W-:-:S05]  /*2830*/  F2FP.F16.F32.PACK_AB R5, RZ, R5 ;  /* 0x00000005ff05723e */ /* 0x000fca00000000ff */
[----:B------:R0:W-:Y:S01]  /*2840*/  @P1 STG.E.U16 desc[UR38][R12.64+0x10], R5 ;  /* 0x000010050c001986 */ /* 0x0001e2000c101526 */
[----:B------:R-:W-:Y:S05]  /*2850*/  @!P0 BRA `(.L_x_45) ;  /* 0x0000000000048947 */ /* 0x000fea0003800000 */
[----:B------:R0:W5:Y:S02]  /*2860*/  LDG.E.LTC128B.U16 R24, desc[UR38][R8.64+0x12] ;  /* 0x0000122608187981 */ /* 0x000164000c1e1520 */
.L_x_45:
[----:B------:R-:W-:Y:S05]  /*2870*/  BSYNC B1 ;  /* 0x0000000000017941 */ /* 0x000fea0003800000 */
.L_x_44:
        /* <DEDUP_REMOVED lines=10> */
.L_x_47:
[----:B------:R-:W-:Y:S05]  /*2920*/  BSYNC B1 ;  /* 0x0000000000017941 */ /* 0x000fea0003800000 */
.L_x_46:
        /* <DEDUP_REMOVED lines=10> */
.L_x_49:
[----:B------:R-:W-:Y:S05]  /*29d0*/  BSYNC B1 ;  /* 0x0000000000017941 */ /* 0x000fea0003800000 */
.L_x_48:
[----:B0----5:R-:W-:Y:S01]  /*29e0*/  HADD2.F32 R5, -RZ, R24.H0_H0 ;  /* 0x20000018ff057230 */ /* 0x021fe20000004100 */
        /* <DEDUP_REMOVED lines=8> */
.L_x_51:
[----:B------:R-:W-:Y:S05]  /*2a70*/  BSYNC B1 ;  /* 0x0000000000017941 */ /* 0x000fea0003800000 */
.L_x_50:
        /* <DEDUP_REMOVED lines=9> */
.L_x_53:
[----:B------:R-:W-:Y:S05]  /*2b10*/  BSYNC B1 ;  /* 0x0000000000017941 */ /* 0x000fea0003800000 */
.L_x_52:
        /* <DEDUP_REMOVED lines=10> */
.L_x_55:
[----:B------:R-:W-:Y:S05]  /*2bc0*/  BSYNC B1 ;  /* 0x0000000000017941 */ /* 0x000fea0003800000 */
.L_x_54:
        /* <DEDUP_REMOVED lines=10> */
.L_x_57:
[----:B------:R-:W-:Y:S05]  /*2c70*/  BSYNC B1 ;  /* 0x0000000000017941 */ /* 0x000fea0003800000 */
.L_x_56:
        /* <DEDUP_REMOVED lines=9> */
.L_x_59:
[----:B------:R-:W-:Y:S05]  /*2d10*/  BSYNC B1 ;  /* 0x0000000000017941 */ /* 0x000fea0003800000 */
.L_x_58:
        /* <DEDUP_REMOVED lines=9> */
.L_x_61:
[----:B------:R-:W-:Y:S05]  /*2db0*/  BSYNC B1 ;  /* 0x0000000000017941 */ /* 0x000fea0003800000 */
.L_x_60:
        /* <DEDUP_REMOVED lines=10> */
.L_x_63:
[----:B------:R-:W-:Y:S05]  /*2e60*/  BSYNC B1 ;  /* 0x0000000000017941 */ /* 0x000fea0003800000 */
.L_x_62:
        /* <DEDUP_REMOVED lines=10> */
.L_x_65:
[----:B------:R-:W-:Y:S05]  /*2f10*/  BSYNC B1 ;  /* 0x0000000000017941 */ /* 0x000fea0003800000 */
.L_x_64:
        /* <DEDUP_REMOVED lines=9> */
.L_x_67:
[----:B------:R-:W-:Y:S05]  /*2fb0*/  BSYNC B1 ;  /* 0x0000000000017941 */ /* 0x000fea0003800000 */
.L_x_66:
        /* <DEDUP_REMOVED lines=9> */
.L_x_69:
[----:B------:R-:W-:Y:S05]  /*3050*/  BSYNC B1 ;  /* 0x0000000000017941 */ /* 0x000fea0003800000 */
.L_x_68:
        /* <DEDUP_REMOVED lines=10> */
.L_x_71:
[----:B------:R-:W-:Y:S05]  /*3100*/  BSYNC B1 ;  /* 0x0000000000017941 */ /* 0x000fea0003800000 */
.L_x_70:
        /* <DEDUP_REMOVED lines=10> */
.L_x_73:
[----:B------:R-:W-:Y:S05]  /*31b0*/  BSYNC B1 ;  /* 0x0000000000017941 */ /* 0x000fea0003800000 */
.L_x_72:
        /* <DEDUP_REMOVED lines=9> */
.L_x_75:
[----:B------:R-:W-:Y:S05]  /*3250*/  BSYNC B1 ;  /* 0x0000000000017941 */ /* 0x000fea0003800000 */
.L_x_74:
        /* <DEDUP_REMOVED lines=9> */
.L_x_77:
[----:B------:R-:W-:Y:S05]  /*32f0*/  BSYNC B1 ;  /* 0x0000000000017941 */ /* 0x000fea0003800000 */
.L_x_76:
        /* <DEDUP_REMOVED lines=10> */
.L_x_79:
[----:B------:R-:W-:Y:S05]  /*33a0*/  BSYNC B1 ;  /* 0x0000000000017941 */ /* 0x000fea0003800000 */
.L_x_78:
        /* <DEDUP_REMOVED lines=10> */
.L_x_81:
[----:B------:R-:W-:Y:S05]  /*3450*/  BSYNC B1 ;  /* 0x0000000000017941 */ /* 0x000fea0003800000 */
.L_x_80:
        /* <DEDUP_REMOVED lines=9> */
.L_x_83:
[----:B------:R-:W-:Y:S05]  /*34f0*/  BSYNC B1 ;  /* 0x0000000000017941 */ /* 0x000fea0003800000 */
.L_x_82:
        /* <DEDUP_REMOVED lines=9> */
.L_x_85:
[----:B------:R-:W-:Y:S05]  /*3590*/  BSYNC B1 ;  /* 0x0000000000017941 */ /* 0x000fea0003800000 */
.L_x_84:
        /* <DEDUP_REMOVED lines=10> */
.L_x_87:
[----:B------:R-:W-:Y:S05]  /*3640*/  BSYNC B1 ;  /* 0x0000000000017941 */ /* 0x000fea0003800000 */
.L_x_86:
        /* <DEDUP_REMOVED lines=10> */
.L_x_89:
[----:B------:R-:W-:Y:S05]  /*36f0*/  BSYNC B1 ;  /* 0x0000000000017941 */ /* 0x000fea0003800000 */
.L_x_88:
        /* <DEDUP_REMOVED lines=9> */
.L_x_91:
[----:B------:R-:W-:Y:S05]  /*3790*/  BSYNC B1 ;  /* 0x0000000000017941 */ /* 0x000fea0003800000 */
.L_x_90:
        /* <DEDUP_REMOVED lines=9> */
.L_x_93:
[----:B------:R-:W-:Y:S05]  /*3830*/  BSYNC B1 ;  /* 0x0000000000017941 */ /* 0x000fea0003800000 */
.L_x_92:
        /* <DEDUP_REMOVED lines=10> */
.L_x_95:
[----:B------:R-:W-:Y:S05]  /*38e0*/  BSYNC B1 ;  /* 0x0000000000017941 */ /* 0x000fea0003800000 */
.L_x_94:
        /* <DEDUP_REMOVED lines=10> */
.L_x_97:
[----:B------:R-:W-:Y:S05]  /*3990*/  BSYNC B1 ;  /* 0x0000000000017941 */ /* 0x000fea0003800000 */
.L_x_96:
        /* <DEDUP_REMOVED lines=9> */
.L_x_99:
[----:B------:R-:W-:Y:S05]  /*3a30*/  BSYNC B1 ;  /* 0x0000000000017941 */ /* 0x000fea0003800000 */
.L_x_98:
        /* <DEDUP_REMOVED lines=9> */
.L_x_101:
[----:B------:R-:W-:Y:S05]  /*3ad0*/  BSYNC B1 ;  /* 0x0000000000017941 */ /* 0x000fea0003800000 */
.L_x_100:
        /* <DEDUP_REMOVED lines=10> */
.L_x_103:
[----:B------:R-:W-:Y:S05]  /*3b80*/  BSYNC B1 ;  /* 0x0000000000017941 */ /* 0x000fea0003800000 */
.L_x_102:
        /* <DEDUP_REMOVED lines=10> */
.L_x_105:
[----:B------:R-:W-:Y:S05]  /*3c30*/  BSYNC B1 ;  /* 0x0000000000017941 */ /* 0x000fea0003800000 */
.L_x_104:
        /* <DEDUP_REMOVED lines=9> */
.L_x_107:
[----:B------:R-:W-:Y:S05]  /*3cd0*/  BSYNC B1 ;  /* 0x0000000000017941 */ /* 0x000fea0003800000 */
.L_x_106:
        /* <DEDUP_REMOVED lines=9> */
.L_x_109:
[----:B------:R-:W-:Y:S05]  /*3d70*/  BSYNC B1 ;  /* 0x0000000000017941 */ /* 0x000fea0003800000 */
.L_x_108:
        /* <DEDUP_REMOVED lines=10> */
.L_x_111:
[----:B------:R-:W-:Y:S05]  /*3e20*/  BSYNC B1 ;  /* 0x0000000000017941 */ /* 0x000fea0003800000 */
.L_x_110:
        /* <DEDUP_REMOVED lines=10> */
.L_x_113:
[----:B------:R-:W-:Y:S05]  /*3ed0*/  BSYNC B1 ;  /* 0x0000000000017941 */ /* 0x000fea0003800000 */
.L_x_112:
        /* <DEDUP_REMOVED lines=9> */
.L_x_115:
[----:B------:R-:W-:Y:S05]  /*3f70*/  BSYNC B1 ;  /* 0x0000000000017941 */ /* 0x000fea0003800000 */
.L_x_114:
        /* <DEDUP_REMOVED lines=9> */
.L_x_117:
[----:B------:R-:W-:Y:S05]  /*4010*/  BSYNC B1 ;  /* 0x0000000000017941 */ /* 0x000fea0003800000 */
.L_x_116:
        /* <DEDUP_REMOVED lines=10> */
.L_x_119:
[----:B------:R-:W-:Y:S05]  /*40c0*/  BSYNC B1 ;  /* 0x0000000000017941 */ /* 0x000fea0003800000 */
.L_x_118:
        /* <DEDUP_REMOVED lines=10> */
.L_x_121:
[----:B------:R-:W-:Y:S05]  /*4170*/  BSYNC B1 ;  /* 0x0000000000017941 */ /* 0x000fea0003800000 */
.L_x_120:
        /* <DEDUP_REMOVED lines=9> */
.L_x_123:
[----:B------:R-:W-:Y:S05]  /*4210*/  BSYNC B1 ;  /* 0x0000000000017941 */ /* 0x000fea0003800000 */
.L_x_122:
        /* <DEDUP_REMOVED lines=9> */
.L_x_125:
[----:B------:R-:W-:Y:S05]  /*42b0*/  BSYNC B1 ;  /* 0x0000000000017941 */ /* 0x000fea0003800000 */
.L_x_124:
        /* <DEDUP_REMOVED lines=10> */
.L_x_127:
[----:B------:R-:W-:Y:S05]  /*4360*/  BSYNC B1 ;  /* 0x0000000000017941 */ /* 0x000fea0003800000 */
.L_x_126:
        /* <DEDUP_REMOVED lines=10> */
.L_x_129:
[----:B------:R-:W-:Y:S05]  /*4410*/  BSYNC B1 ;  /* 0x0000000000017941 */ /* 0x000fea0003800000 */
.L_x_128:
        /* <DEDUP_REMOVED lines=9> */
.L_x_131:
[----:B------:R-:W-:Y:S05]  /*44b0*/  BSYNC B1 ;  /* 0x0000000000017941 */ /* 0x000fea0003800000 */
.L_x_130:
        /* <DEDUP_REMOVED lines=9> */
.L_x_133:
[----:B------:R-:W-:Y:S05]  /*4550*/  BSYNC B1 ;  /* 0x0000000000017941 */ /* 0x000fea0003800000 */
.L_x_132:
        /* <DEDUP_REMOVED lines=10> */
.L_x_135:
[----:B------:R-:W-:Y:S05]  /*4600*/  BSYNC B1 ;  /* 0x0000000000017941 */ /* 0x000fea0003800000 */
.L_x_134:
        /* <DEDUP_REMOVED lines=10> */
.L_x_137:
[----:B------:R-:W-:Y:S05]  /*46b0*/  BSYNC B1 ;  /* 0x0000000000017941 */ /* 0x000fea0003800000 */
.L_x_136:
        /* <DEDUP_REMOVED lines=9> */
.L_x_139:
[----:B------:R-:W-:Y:S05]  /*4750*/  BSYNC B1 ;  /* 0x0000000000017941 */ /* 0x000fea0003800000 */
.L_x_138:
        /* <DEDUP_REMOVED lines=9> */
.L_x_141:
[----:B------:R-:W-:Y:S05]  /*47f0*/  BSYNC B1 ;  /* 0x0000000000017941 */ /* 0x000fea0003800000 */
.L_x_140:
        /* <DEDUP_REMOVED lines=10> */
.L_x_143:
[----:B------:R-:W-:Y:S05]  /*48a0*/  BSYNC B1 ;  /* 0x0000000000017941 */ /* 0x000fea0003800000 */
.L_x_142:
        /* <DEDUP_REMOVED lines=10> */
.L_x_145:
[----:B------:R-:W-:Y:S05]  /*4950*/  BSYNC B1 ;  /* 0x0000000000017941 */ /* 0x000fea0003800000 */
.L_x_144:
        /* <DEDUP_REMOVED lines=9> */
.L_x_147:
[----:B------:R-:W-:Y:S05]  /*49f0*/  BSYNC B1 ;  /* 0x0000000000017941 */ /* 0x000fea0003800000 */
.L_x_146:
        /* <DEDUP_REMOVED lines=9> */
.L_x_149:
[----:B------:R-:W-:Y:S05]  /*4a90*/  BSYNC B1 ;  /* 0x0000000000017941 */ /* 0x000fea0003800000 */
.L_x_148:
        /* <DEDUP_REMOVED lines=10> */
.L_x_151:
[----:B------:R-:W-:Y:S05]  /*4b40*/  BSYNC B1 ;  /* 0x0000000000017941 */ /* 0x000fea0003800000 */
.L_x_150:
[----:B-----5:R-:W-:Y:S01]  /*4b50*/  HADD2.F32 R5, -RZ, R24.H0_H0 ;  /* 0x20000018ff057230 */ /* 0x020fe20000004100 */
[----:B------:R-:W-:Y:S01]  /*4b60*/  ISETP.GT.AND P0, PT, R4, 0x79, PT ;  /* 0x000000790400780c */ /* 0x000fe20003f04270 */
[----:B------:R-:W-:Y:S01]  /*4b70*/  @P2 IMAD.MOV.U32 R4, RZ, RZ, R10 ;  /* 0x000000ffff042224 */ /* 0x000fe200078e000a */
[----:B------:R-:W-:Y:S02]  /*4b80*/  BSSY B1, `(.L_x_152) ;  /* 0x000000a000017945 */ /* 0x000fe40003800000 */
[----:B------:R-:W-:Y:S01]  /*4b90*/  FMUL R5, R5, R90 ;  /* 0x0000005a05057220 */ /* 0x000fe20000400000 */
[----:B------:R-:W-:-:S03]  /*4ba0*/  ISETP.GT.AND P3, PT, R3, RZ, P0 ;  /* 0x000000ff0300720c */ /* 0x000fc60000764270 */
[----:B------:R-:W-:-:S05]  /*4bb0*/  FFMA R5, R84, R23, R5 ;  /* 0x0000001754057223 */ /* 0x000fca0000000005 */
[----:B------:R-:W-:-:S04]  /*4bc0*/  F2FP.F16.F32.PACK_AB R5, RZ, R5 ;  /* 0x00000005ff05723e */ /* 0x000fc800000000ff */
[----:B0-----:R-:W-:Y:S01]  /*4bd0*/  PRMT R14, R5, 0x7610, R14 ;  /* 0x00007610050e7816 */ /* 0x001fe2000000000e */
[----:B------:R-:W-:-:S05]  /*4be0*/  @P2 IMAD.MOV.U32 R5, RZ, RZ, R11 ;  /* 0x000000ffff052224 */ /* 0x000fca00078e000b */
[----:B------:R0:W-:Y:S01]  /*4bf0*/  @P2 STG.E.U16 desc[UR38][R4.64+0xf0], R14 ;  /* 0x0000f00e04002986 */ /* 0x0001e2000c101526 */
[----:B------:R-:W-:Y:S05]  /*4c00*/  @!P3 BRA `(.L_x_153) ;  /* 0x000000000004b947 */ /* 0x000fea0003800000 */
[----:B------:R0:W5:Y:S02]  /*4c10*/  LDG.E.LTC128B.U16 R24, desc[UR38][R6.64+0xf2] ;  /* 0x0000f22606187981 */ /* 0x000164000c1e1520 */
.L_x_153:
[----:B------:R-:W-:Y:S05]  /*4c20*/  BSYNC B1 ;  /* 0x0000000000017941 */ /* 0x000fea0003800000 */
.L_x_152:
        /* <DEDUP_REMOVED lines=9> */
.L_x_155:
[----:B------:R-:W-:Y:S05]  /*4cc0*/  BSYNC B1 ;  /* 0x0000000000017941 */ /* 0x000fea0003800000 */
.L_x_154:
[----:B-----5:R-:W-:Y:S01]  /*4cd0*/  HADD2.F32 R5, -RZ, R24.H0_H0 ;  /* 0x20000018ff057230 */ /* 0x020fe20000004100 */
[----:B------:R-:W-:Y:S01]  /*4ce0*/  ISETP.GT.AND P0, PT, R3, 0x8, P0 ;  /* 0x000000080300780c */ /* 0x000fe20000704270 */
[----:B0-----:R-:W-:Y:S01]  /*4cf0*/  @P1 IMAD.MOV.U32 R4, RZ, RZ, R12 ;  /* 0x000000ffff041224 */ /* 0x001fe200078e000c */
[----:B------:R-:W-:Y:S02]  /*4d00*/  BSSY B1, `(.L_x_156) ;  /* 0x0000009000017945 */ /* 0x000fe40003800000 */
[----:B------:R-:W-:-:S04]  /*4d10*/  FMUL R5, R5, R90 ;  /* 0x0000005a05057220 */ /* 0x000fc80000400000 */
[----:B------:R-:W-:-:S05]  /*4d20*/  FFMA R5, R86, R23, R5 ;  /* 0x0000001756057223 */ /* 0x000fca0000000005 */
[----:B------:R-:W-:-:S04]  /*4d30*/  F2FP.F16.F32.PACK_AB R5, RZ, R5 ;  /* 0x00000005ff05723e */ /* 0x000fc800000000ff */
[----:B-1-3--:R-:W-:Y:S01]  /*4d40*/  PRMT R6, R5, 0x7610, R6 ;  /* 0x0000761005067816 */ /* 0x00afe20000000006 */
[----:B------:R-:W-:-:S05]  /*4d50*/  @P1 IMAD.MOV.U32 R5, RZ, RZ, R13 ;  /* 0x000000ffff051224 */ /* 0x000fca00078e000d */
[----:B------:R0:W-:Y:S01]  /*4d60*/  @P1 STG.E.U16 desc[UR38][R4.64+0xf0], R6 ;  /* 0x0000f00604001986 */ /* 0x0001e2000c101526 */
[----:B------:R-:W-:Y:S05]  /*4d70*/  @!P0 BRA `(.L_x_157) ;  /* 0x0000000000048947 */ /* 0x000fea0003800000 */
[----:B------:R1:W5:Y:S02]  /*4d80*/  LDG.E.LTC128B.U16 R24, desc[UR38][R8.64+0xf2] ;  /* 0x0000f22608187981 */ /* 0x000364000c1e1520 */
.L_x_157:
[----:B------:R-:W-:Y:S05]  /*4d90*/  BSYNC B1 ;  /* 0x0000000000017941 */ /* 0x000fea0003800000 */
.L_x_156:
[----:B------:R-:W-:Y:S05]  /*4da0*/  @!P0 BRA `(.L_x_158) ;  /* 0x0000001000e88947 */ /* 0x000fea0003800000 */
[----:B-----5:R-:W-:-:S05]  /*4db0*/  HADD2.F32 R3, -RZ, R24.H0_H0 ;  /* 0x20000018ff037230 */ /* 0x020fca0000004100 */
[----:B0-----:R-:W-:-:S04]  /*4dc0*/  FMUL R4, R3, R90 ;  /* 0x0000005a03047220 */ /* 0x001fc80000400000 */
[----:B------:R-:W-:-:S05]  /*4dd0*/  FFMA R4, R87, R23, R4 ;  /* 0x0000001757047223 */ /* 0x000fca0000000004 */
[----:B------:R-:W-:-:S05]  /*4de0*/  F2FP.F16.F32.PACK_AB R4, RZ, R4 ;  /* 0x00000004ff04723e */ /* 0x000fca00000000ff */
[----:B------:R3:W-:Y:S01]  /*4df0*/  STG.E.U16 desc[UR38][R12.64+0xf2], R4 ;  /* 0x0000f2040c007986 */ /* 0x0007e2000c101526 */
[----:B------:R-:W-:Y:S05]  /*4e00*/  BRA `(.L_x_158) ;  /* 0x0000001000d07947 */ /* 0x000fea0003800000 */
.L_x_33:
[----:B------:R-:W-:Y:S01]  /*4e10*/  ISETP.GT.AND P3, PT, R4, 0x1, PT ;  /* 0x000000010400780c */ /* 0x000fe20003f64270 */
[----:B------:R-:W-:Y:S01]  /*4e20*/  ULDC.64 UR4, c[0x0][0x5c0] ;  /* 0x0001700000047ab9 */ /* 0x000fe20000000a00 */
[-C--:B------:R-:W-:Y:S01]  /*4e30*/  FMUL R24, R24, R23.reuse ;  /* 0x0000001718187220 */ /* 0x080fe20000400000 */
[----:B------:R-:W-:Y:S01]  /*4e40*/  LEA R6, P4, R106, UR4, 0x1 ;  /* 0x000000046a067c11 */ /* 0x000fe2000f8808ff */
[-C--:B------:R-:W-:Y:S01]  /*4e50*/  FMUL R25, R25, R23.reuse ;  /* 0x0000001719197220 */ /* 0x080fe20000400000 */
[----:B------:R-:W-:Y:S01]  /*4e60*/  ISETP.GT.AND P0, PT, R3, RZ, P3 ;  /* 0x000000ff0300720c */ /* 0x000fe20001f04270 */
[-C--:B------:R-:W-:Y:S01]  /*4e70*/  FMUL R26, R26, R23.reuse ;  /* 0x000000171a1a7220 */ /* 0x080fe20000400000 */
[----:B------:R-:W-:Y:S01]  /*4e80*/  F2FP.F16.F32.PACK_AB R24, RZ, R24 ;  /* 0x00000018ff18723e */ /* 0x000fe200000000ff */
[-C--:B------:R-:W-:Y:S01]  /*4e90*/  FMUL R27, R27, R23.reuse ;  /* 0x000000171b1b7220 */ /* 0x080fe20000400000 */
[----:B------:R-:W-:Y:S01]  /*4ea0*/  LEA.HI.X R7, R106, UR5, R103, 0x1, P4 ;  /* 0x000000056a077c11 */ /* 0x000fe2000a0f0c67 */
[----:B------:R-:W-:Y:S01]  /*4eb0*/  FMUL R28, R28, R23 ;  /* 0x000000171c1c7220 */ /* 0x000fe20000400000 */
[----:B------:R-:W-:Y:S01]  /*4ec0*/  F2FP.F16.F32.PACK_AB R25, RZ, R25 ;  /* 0x00000019ff19723e */ /* 0x000fe200000000ff */
[-C--:B------:R-:W-:Y:S01]  /*4ed0*/  FMUL R29, R29, R23.reuse ;  /* 0x000000171d1d7220 */ /* 0x080fe20000400000 */
[----:B------:R-:W-:Y:S01]  /*4ee0*/  ISETP.GT.AND P2, PT, R3, 0x8, P2 ;  /* 0x000000080300780c */ /* 0x000fe20001744270 */
[----:B------:R-:W-:Y:S01]  /*4ef0*/  @P1 STG.E.U16 desc[UR38][R6.64], R24 ;  /* 0x0000001806001986 */ /* 0x000fe2000c101526 */
[----:B------:R-:W-:Y:S01]  /*4f00*/  ISETP.GT.AND P1, PT, R4, 0x8, PT ;  /* 0x000000080400780c */ /* 0x000fe20003f24270 */
[-C--:B------:R-:W-:Y:S01]  /*4f10*/  FMUL R30, R30, R23.reuse ;  /* 0x000000171e1e7220 */ /* 0x080fe20000400000 */
[C---:B------:R-:W-:Y:S01]  /*4f20*/  SHF.L.U64.HI R5, R91.reuse, 0x1, R92 ;  /* 0x000000015b057819 */ /* 0x040fe2000001025c */
[----:B------:R-:W-:Y:S01]  /*4f30*/  @P0 STG.E.U16 desc[UR38][R6.64+0x2], R25 ;  /* 0x0000021906000986 */ /* 0x000fe2000c101526 */
[----:B------:R-:W-:Y:S01]  /*4f40*/  LEA R8, P5, R91, R6, 0x1 ;  /* 0x000000065b087211 */ /* 0x000fe200078a08ff */
[-C--:B------:R-:W-:Y:S01]  /*4f50*/  FMUL R31, R31, R23.reuse ;  /* 0x000000171f1f7220 */ /* 0x080fe20000400000 */
[----:B------:R-:W-:Y:S01]  /*4f60*/  ISETP.GT.AND P3, PT, R3, 0x8, P3 ;  /* 0x000000080300780c */ /* 0x000fe20001f64270 */
[-C--:B------:R-:W-:Y:S01]  /*4f70*/  FMUL R32, R32, R23.reuse ;  /* 0x0000001720207220 */ /* 0x080fe20000400000 */
[----:B------:R-:W-:Y:S01]  /*4f80*/  ISETP.GT.AND P0, PT, R4, 0x9, PT ;  /* 0x000000090400780c */ /* 0x000fe20003f04270 */
[----:B------:R-:W-:Y:S01]  /*4f90*/  IMAD.X R9, R5, 0x1, R7, P5 ;  /* 0x0000000105097824 */ /* 0x000fe200028e0607 */
[----:B------:R-:W-:Y:S01]  /*4fa0*/  ISETP.GT.AND P4, PT, R3, RZ, P1 ;  /* 0x000000ff0300720c */ /* 0x000fe20000f84270 */
[-C--:B------:R-:W-:Y:S01]  /*4fb0*/  FMUL R33, R33, R23.reuse ;  /* 0x0000001721217220 */ /* 0x080fe20000400000 */
[----:B------:R-:W-:Y:S01]  /*4fc0*/  F2FP.F16.F32.PACK_AB R26, RZ, R26 ;  /* 0x0000001aff1a723e */ /* 0x000fe200000000ff */
[-C--:B------:R-:W-:Y:S01]  /*4fd0*/  FMUL R34, R34, R23.reuse ;  /* 0x0000001722227220 */ /* 0x080fe20000400000 */
[----:B------:R-:W-:Y:S01]  /*4fe0*/  ISETP.GT.AND P5, PT, R3, RZ, P0 ;  /* 0x000000ff0300720c */ /* 0x000fe200007a4270 */
[----:B------:R-:W-:Y:S01]  /*4ff0*/  FMUL R35, R35, R23 ;  /* 0x0000001723237220 */ /* 0x000fe20000400000 */
[----:B------:R-:W-:Y:S01]  /*5000*/  F2FP.F16.F32.PACK_AB R27, RZ, R27 ;  /* 0x0000001bff1b723e */ /* 0x000fe200000000ff */
[----:B------:R-:W-:Y:S01]  /*5010*/  @P2 STG.E.U16 desc[UR38][R8.64], R26 ;  /* 0x0000001a08002986 */ /* 0x000fe2000c101526 */
[----:B------:R-:W-:Y:S01]  /*5020*/  F2FP.F16.F32.PACK_AB R28, RZ, R28 ;  /* 0x0000001cff1c723e */ /* 0x000fe200000000ff */
[-C--:B------:R-:W-:Y:S01]  /*5030*/  FMUL R36, R36, R23.reuse ;  /* 0x0000001724247220 */ /* 0x080fe20000400000 */
[----:B------:R-:W-:Y:S01]  /*5040*/  ISETP.GT.AND P2, PT, R3, 0x8, P1 ;  /* 0x000000080300780c */ /* 0x000fe20000f44270 */
[----:B------:R-:W-:Y:S01]  /*5050*/  @P3 STG.E.U16 desc[UR38][R8.64+0x2], R27 ;  /* 0x0000021b08003986 */ /* 0x000fe2000c101526 */
[----:B------:R-:W-:Y:S01]  /*5060*/  ISETP.GT.AND P1, PT, R4, 0x10, PT ;  /* 0x000000100400780c */ /* 0x000fe20003f24270 */
[----:B------:R-:W-:Y:S01]  /*5070*/  FMUL R37, R37, R23 ;  /* 0x0000001725257220 */ /* 0x000fe20000400000 */
[----:B------:R-:W-:Y:S01]  /*5080*/  F2FP.F16.F32.PACK_AB R29, RZ, R29 ;  /* 0x0000001dff1d723e */ /* 0x000fe200000000ff */
[----:B------:R-:W-:Y:S01]  /*5090*/  @P4 STG.E.U16 desc[UR38][R6.64+0x10], R28 ;  /* 0x0000101c06004986 */ /* 0x000fe2000c101526 */
[C---:B------:R-:W-:Y:S01]  /*50a0*/  ISETP.GT.AND P3, PT, R3.reuse, 0x8, P0 ;  /* 0x000000080300780c */ /* 0x040fe20000764270 */
[-C--:B------:R-:W-:Y:S01]  /*50b0*/  FMUL R38, R38, R23.reuse ;  /* 0x0000001726267220 */ /* 0x080fe20000400000 */
[----:B------:R-:W-:Y:S01]  /*50c0*/  ISETP.GT.AND P0, PT, R4, 0x11, PT ;  /* 0x000000110400780c */ /* 0x000fe20003f04270 */
[----:B------:R-:W-:Y:S01]  /*50d0*/  @P5 STG.E.U16 desc[UR38][R6.64+0x12], R29 ;  /* 0x0000121d06005986 */ /* 0x000fe2000c101526 */
        /* <DEDUP_REMOVED lines=161> */
[----:B------:R-:W-:Y:S01]  /*5af0*/  FMUL R87, R87, R23 ;  /* 0x0000001757577220 */ /* 0x000fe20000400000 */
[----:B------:R-:W-:-:S02]  /*5b00*/  F2FP.F16.F32.PACK_AB R62, RZ, R62 ;  /* 0x0000003eff3e723e */ /* 0x000fc400000000ff */
[C---:B------:R-:W-:Y:S02]  /*5b10*/  ISETP.GT.AND P5, PT, R3.reuse, RZ, P0 ;  /* 0x000000ff0300720c */ /* 0x040fe400007a4270 */
[----:B------:R-:W-:Y:S01]  /*5b20*/  F2FP.F16.F32.PACK_AB R63, RZ, R63 ;  /* 0x0000003fff3f723e */ /* 0x000fe200000000ff */
[----:B------:R-:W-:Y:S01]  /*5b30*/  @P2 STG.E.U16 desc[UR38][R8.64+0x90], R62 ;  /* 0x0000903e08002986 */ /* 0x000fe2000c101526 */
[----:B------:R-:W-:Y:S02]  /*5b40*/  F2FP.F16.F32.PACK_AB R64, RZ, R64 ;  /* 0x00000040ff40723e */ /* 0x000fe400000000ff */
[C---:B------:R-:W-:Y:S01]  /*5b50*/  ISETP.GT.AND P2, PT, R3.reuse, 0x8, P1 ;  /* 0x000000080300780c */ /* 0x040fe20000f44270 */
[----:B------:R-:W-:Y:S01]  /*5b60*/  @P3 STG.E.U16 desc[UR38][R8.64+0x92], R63 ;  /* 0x0000923f08003986 */ /* 0x000fe2000c101526 */
[----:B------:R-:W-:Y:S02]  /*5b70*/  ISETP.GT.AND P1, PT, R4, 0x58, PT ;  /* 0x000000580400780c */ /* 0x000fe40003f24270 */
[----:B------:R-:W-:Y:S01]  /*5b80*/  F2FP.F16.F32.PACK_AB R65, RZ, R65 ;  /* 0x00000041ff41723e */ /* 0x000fe200000000ff */
[----:B------:R-:W-:Y:S01]  /*5b90*/  @P4 STG.E.U16 desc[UR38][R6.64+0xa0], R64 ;  /* 0x0000a04006004986 */ /* 0x000fe2000c101526 */
[----:B------:R-:W-:-:S02]  /*5ba0*/  ISETP.GT.AND P3, PT, R3, 0x8, P0 ;  /* 0x000000080300780c */ /* 0x000fc40000764270 */
[----:B------:R-:W-:Y:S01]  /*5bb0*/  ISETP.GT.AND P0, PT, R4, 0x59, PT ;  /* 0x000000590400780c */ /* 0x000fe20003f04270 */
[----:B------:R-:W-:Y:S01]  /*5bc0*/  @P5 STG.E.U16 desc[UR38][R6.64+0xa2], R65 ;  /* 0x0000a24106005986 */ /* 0x000fe2000c101526 */
[C---:B------:R-:W-:Y:S02]  /*5bd0*/  ISETP.GT.AND P4, PT, R3.reuse, RZ, P1 ;  /* 0x000000ff0300720c */ /* 0x040fe40000f84270 */
[----:B------:R-:W-:Y:S02]  /*5be0*/  F2FP.F16.F32.PACK_AB R66, RZ, R66 ;  /* 0x00000042ff42723e */ /* 0x000fe400000000ff */
[----:B------:R-:W-:Y:S02]  /*5bf0*/  ISETP.GT.AND P5, PT, R3, RZ, P0 ;  /* 0x000000ff0300720c */ /* 0x000fe400007a4270 */
[----:B------:R-:W-:Y:S01]  /*5c00*/  F2FP.F16.F32.PACK_AB R67, RZ, R67 ;  /* 0x00000043ff43723e */ /* 0x000fe200000000ff */
[----:B------:R-:W-:Y:S01]  /*5c10*/  @P2 STG.E.U16 desc[UR38][R8.64+0xa0], R66 ;  /* 0x0000a04208002986 */ /* 0x000fe2000c101526 */
[----:B------:R-:W-:-:S02]  /*5c20*/  F2FP.F16.F32.PACK_AB R68, RZ, R68 ;  /* 0x00000044ff44723e */ /* 0x000fc400000000ff */
[C---:B------:R-:W-:Y:S01]  /*5c30*/  ISETP.GT.AND P2, PT, R3.reuse, 0x8, P1 ;  /* 0x000000080300780c */ /* 0x040fe20000f44270 */
[----:B------:R-:W-:Y:S01]  /*5c40*/  @P3 STG.E.U16 desc[UR38][R8.64+0xa2], R67 ;  /* 0x0000a24308003986 */ /* 0x000fe2000c101526 */
[C---:B------:R-:W-:Y:S02]  /*5c50*/  ISETP.GT.AND P1, PT, R4.reuse, 0x60, PT ;  /* 0x000000600400780c */ /* 0x040fe40003f24270 */
[----:B------:R-:W-:Y:S01]  /*5c60*/  F2FP.F16.F32.PACK_AB R69, RZ, R69 ;  /* 0x00000045ff45723e */ /* 0x000fe200000000ff */
[----:B------:R-:W-:Y:S01]  /*5c70*/  @P4 STG.E.U16 desc[UR38][R6.64+0xb0], R68 ;  /* 0x0000b04406004986 */ /* 0x000fe2000c101526 */
[C---:B------:R-:W-:Y:S02]  /*5c80*/  ISETP.GT.AND P3, PT, R3.reuse, 0x8, P0 ;  /* 0x000000080300780c */ /* 0x040fe40000764270 */
[----:B------:R-:W-:Y:S01]  /*5c90*/  ISETP.GT.AND P0, PT, R4, 0x61, PT ;  /* 0x000000610400780c */ /* 0x000fe20003f04270 */
[----:B------:R-:W-:Y:S01]  /*5ca0*/  @P5 STG.E.U16 desc[UR38][R6.64+0xb2], R69 ;  /* 0x0000b24506005986 */ /* 0x000fe2000c101526 */
[----:B------:R-:W-:-:S02]  /*5cb0*/  ISETP.GT.AND P4, PT, R3, RZ, P1 ;  /* 0x000000ff0300720c */ /* 0x000fc40000f84270 */
[C---:B------:R-:W-:Y:S02]  /*5cc0*/  ISETP.GT.AND P5, PT, R3.reuse, RZ, P0 ;  /* 0x000000ff0300720c */ /* 0x040fe400007a4270 */
[----:B------:R-:W-:Y:S02]  /*5cd0*/  F2FP.F16.F32.PACK_AB R70, RZ, R70 ;  /* 0x00000046ff46723e */ /* 0x000fe400000000ff */
[----:B------:R-:W-:Y:S02]  /*5ce0*/  F2FP.F16.F32.PACK_AB R71, RZ, R71 ;  /* 0x00000047ff47723e */ /* 0x000fe400000000ff */
[----:B------:R-:W-:Y:S01]  /*5cf0*/  F2FP.F16.F32.PACK_AB R72, RZ, R72 ;  /* 0x00000048ff48723e */ /* 0x000fe200000000ff */
[----:B------:R-:W-:Y:S01]  /*5d00*/  @P2 STG.E.U16 desc[UR38][R8.64+0xb0], R70 ;  /* 0x0000b04608002986 */ /* 0x000fe2000c101526 */
[----:B------:R-:W-:Y:S02]  /*5d10*/  F2FP.F16.F32.PACK_AB R73, RZ, R73 ;  /* 0x00000049ff49723e */ /* 0x000fe400000000ff */
[C---:B------:R-:W-:Y:S01]  /*5d20*/  ISETP.GT.AND P1, PT, R3.reuse, 0x8, P1 ;  /* 0x000000080300780c */ /* 0x040fe20000f24270 */
[----:B------:R-:W-:Y:S01]  /*5d30*/  @P3 STG.E.U16 desc[UR38][R8.64+0xb2], R71 ;  /* 0x0000b24708003986 */ /* 0x000fe2000c101526 */
[----:B------:R-:W-:-:S02]  /*5d40*/  ISETP.GT.AND P2, PT, R3, 0x8, P0 ;  /* 0x000000080300780c */ /* 0x000fc40000744270 */
[C---:B------:R-:W-:Y:S01]  /*5d50*/  ISETP.GT.AND P0, PT, R4.reuse, 0x69, PT ;  /* 0x000000690400780c */ /* 0x040fe20003f04270 */
[----:B------:R-:W-:Y:S01]  /*5d60*/  @P4 STG.E.U16 desc[UR38][R6.64+0xc0], R72 ;  /* 0x0000c04806004986 */ /* 0x000fe2000c101526 */
[----:B------:R-:W-:Y:S02]  /*5d70*/  ISETP.GT.AND P4, PT, R4, 0x68, PT ;  /* 0x000000680400780c */ /* 0x000fe40003f84270 */
[----:B------:R-:W-:Y:S01]  /*5d80*/  F2FP.F16.F32.PACK_AB R74, RZ, R74 ;  /* 0x0000004aff4a723e */ /* 0x000fe200000000ff */
[----:B------:R-:W-:Y:S01]  /*5d90*/  @P5 STG.E.U16 desc[UR38][R6.64+0xc2], R73 ;  /* 0x0000c24906005986 */ /* 0x000fe2000c101526 */
[C---:B------:R-:W-:Y:S02]  /*5da0*/  ISETP.GT.AND P5, PT, R3.reuse, RZ, P4 ;  /* 0x000000ff0300720c */ /* 0x040fe400027a4270 */
[----:B------:R-:W-:Y:S01]  /*5db0*/  ISETP.GT.AND P3, PT, R3, RZ, P0 ;  /* 0x000000ff0300720c */ /* 0x000fe20000764270 */
[----:B------:R-:W-:Y:S01]  /*5dc0*/  @P1 STG.E.U16 desc[UR38][R8.64+0xc0], R74 ;  /* 0x0000c04a08001986 */ /* 0x000fe2000c101526 */
[----:B------:R-:W-:-:S02]  /*5dd0*/  F2FP.F16.F32.PACK_AB R75, RZ, R75 ;  /* 0x0000004bff4b723e */ /* 0x000fc400000000ff */
[----:B------:R-:W-:Y:S02]  /*5de0*/  F2FP.F16.F32.PACK_AB R76, RZ, R76 ;  /* 0x0000004cff4c723e */ /* 0x000fe400000000ff */
[C---:B------:R-:W-:Y:S01]  /*5df0*/  ISETP.GT.AND P4, PT, R3.reuse, 0x8, P4 ;  /* 0x000000080300780c */ /* 0x040fe20002784270 */
[----:B------:R-:W-:Y:S01]  /*5e00*/  @P2 STG.E.U16 desc[UR38][R8.64+0xc2], R75 ;  /* 0x0000c24b08002986 */ /* 0x000fe2000c101526 */
[----:B------:R-:W-:Y:S02]  /*5e10*/  F2FP.F16.F32.PACK_AB R77, RZ, R77 ;  /* 0x0000004dff4d723e */ /* 0x000fe400000000ff */
[C---:B------:R-:W-:Y:S01]  /*5e20*/  ISETP.GT.AND P2, PT, R4.reuse, 0x71, PT ;  /* 0x000000710400780c */ /* 0x040fe20003f44270 */
[----:B------:R-:W-:Y:S01]  /*5e30*/  @P5 STG.E.U16 desc[UR38][R6.64+0xd0], R76 ;  /* 0x0000d04c06005986 */ /* 0x000fe2000c101526 */
[----:B------:R-:W-:Y:S02]  /*5e40*/  ISETP.GT.AND P5, PT, R3, 0x8, P0 ;  /* 0x000000080300780c */ /* 0x000fe400007a4270 */
[C---:B------:R-:W-:Y:S01]  /*5e50*/  ISETP.GT.AND P1, PT, R4.reuse, 0x78, PT ;  /* 0x000000780400780c */ /* 0x040fe20003f24270 */
[----:B------:R-:W-:Y:S01]  /*5e60*/  @P3 STG.E.U16 desc[UR38][R6.64+0xd2], R77 ;  /* 0x0000d24d06003986 */ /* 0x000fe2000c101526 */
[----:B------:R-:W-:-:S02]  /*5e70*/  ISETP.GT.AND P3, PT, R4, 0x70, PT ;  /* 0x000000700400780c */ /* 0x000fc40003f64270 */
[----:B------:R-:W-:Y:S01]  /*5e80*/  ISETP.GT.AND P0, PT, R4, 0x79, PT ;  /* 0x000000790400780c */ /* 0x000fe20003f04270 */
[----:B------:R-:W-:Y:S01]  /*5e90*/  @P4 IMAD.MOV.U32 R4, RZ, RZ, R8 ;  /* 0x000000ffff044224 */ /* 0x000fe200078e0008 */
[----:B------:R-:W-:Y:S01]  /*5ea0*/  F2FP.F16.F32.PACK_AB R78, RZ, R78 ;  /* 0x0000004eff4e723e */ /* 0x000fe200000000ff */
[----:B------:R-:W-:Y:S01]  /*5eb0*/  @P4 IMAD.MOV.U32 R5, RZ, RZ, R9 ;  /* 0x000000ffff054224 */ /* 0x000fe200078e0009 */
[----:B------:R-:W-:Y:S02]  /*5ec0*/  F2FP.F16.F32.PACK_AB R79, RZ, R79 ;  /* 0x0000004fff4f723e */ /* 0x000fe400000000ff */
[----:B------:R-:W-:Y:S02]  /*5ed0*/  F2FP.F16.F32.PACK_AB R80, RZ, R80 ;  /* 0x00000050ff50723e */ /* 0x000fe400000000ff */
[----:B------:R0:W-:Y:S01]  /*5ee0*/  @P4 STG.E.U16 desc[UR38][R4.64+0xd0], R78 ;  /* 0x0000d04e04004986 */ /* 0x0001e2000c101526 */
[----:B------:R-:W-:Y:S02]  /*5ef0*/  ISETP.GT.AND P4, PT, R3, RZ, P2 ;  /* 0x000000ff0300720c */ /* 0x000fe40001784270 */
[----:B------:R-:W-:-:S02]  /*5f00*/  F2FP.F16.F32.PACK_AB R81, RZ, R81 ;  /* 0x00000051ff51723e */ /* 0x000fc400000000ff */
[----:B------:R-:W-:Y:S02]  /*5f10*/  ISETP.GT.AND P2, PT, R3, 0x8, P2 ;  /* 0x000000080300780c */ /* 0x000fe40001744270 */
[----:B------:R-:W-:Y:S02]  /*5f20*/  F2FP.F16.F32.PACK_AB R82, RZ, R82 ;  /* 0x00000052ff52723e */ /* 0x000fe400000000ff */
[----:B------:R-:W-:Y:S02]  /*5f30*/  F2FP.F16.F32.PACK_AB R83, RZ, R83 ;  /* 0x00000053ff53723e */ /* 0x000fe400000000ff */
[----:B------:R-:W-:Y:S01]  /*5f40*/  F2FP.F16.F32.PACK_AB R84, RZ, R84 ;  /* 0x00000054ff54723e */ /* 0x000fe200000000ff */
[----:B0-----:R-:W-:Y:S01]  /*5f50*/  @P5 IMAD.MOV.U32 R4, RZ, RZ, R8 ;  /* 0x000000ffff045224 */ /* 0x001fe200078e0008 */
[----:B------:R-:W-:Y:S01]  /*5f60*/  F2FP.F16.F32.PACK_AB R85, RZ, R85 ;  /* 0x00000055ff55723e */ /* 0x000fe200000000ff */
[----:B------:R-:W-:Y:S01]  /*5f70*/  @P5 IMAD.MOV.U32 R5, RZ, RZ, R9 ;  /* 0x000000ffff055224 */ /* 0x000fe200078e0009 */
[----:B------:R-:W-:-:S02]  /*5f80*/  F2FP.F16.F32.PACK_AB R86, RZ, R86 ;  /* 0x00000056ff56723e */ /* 0x000fc400000000ff */
[----:B------:R-:W-:Y:S02]  /*5f90*/  F2FP.F16.F32.PACK_AB R87, RZ, R87 ;  /* 0x00000057ff57723e */ /* 0x000fe400000000ff */
[----:B------:R0:W-:Y:S01]  /*5fa0*/  @P5 STG.E.U16 desc[UR38][R4.64+0xd2], R79 ;  /* 0x0000d24f04005986 */ /* 0x0001e2000c101526 */
[C---:B------:R-:W-:Y:S02]  /*5fb0*/  ISETP.GT.AND P5, PT, R3.reuse, RZ, P3 ;  /* 0x000000ff0300720c */ /* 0x040fe40001fa4270 */
[----:B------:R-:W-:-:S11]  /*5fc0*/  ISETP.GT.AND P3, PT, R3, 0x8, P3 ;  /* 0x000000080300780c */ /* 0x000fd60001f64270 */
[----:B0-----:R-:W-:Y:S02]  /*5fd0*/  @P5 IMAD.MOV.U32 R4, RZ, RZ, R6 ;  /* 0x000000ffff045224 */ /* 0x001fe400078e0006 */
[----:B------:R-:W-:-:S05]  /*5fe0*/  @P5 IMAD.MOV.U32 R5, RZ, RZ, R7 ;  /* 0x000000ffff055224 */ /* 0x000fca00078e0007 */
[----:B------:R0:W-:Y:S01]  /*5ff0*/  @P5 STG.E.U16 desc[UR38][R4.64+0xe0], R80 ;  /* 0x0000e05004005986 */ /* 0x0001e2000c101526 */
[C---:B------:R-:W-:Y:S02]  /*6000*/  ISETP.GT.AND P5, PT, R3.reuse, RZ, P0 ;  /* 0x000000ff0300720c */ /* 0x040fe400007a4270 */
[----:B------:R-:W-:Y:S01]  /*6010*/  ISETP.GT.AND P0, PT, R3, 0x8, P0 ;  /* 0x000000080300780c */ /* 0x000fe20000704270 */
[----:B0-----:R-:W-:Y:S02]  /*6020*/  @P4 IMAD.MOV.U32 R4, RZ, RZ, R6 ;  /* 0x000000ffff044224 */ /* 0x001fe400078e0006 */
[----:B------:R-:W-:-:S05]  /*6030*/  @P4 IMAD.MOV.U32 R5, RZ, RZ, R7 ;  /* 0x000000ffff054224 */ /* 0x000fca00078e0007 */
[----:B------:R0:W-:Y:S01]  /*6040*/  @P4 STG.E.U16 desc[UR38][R4.64+0xe2], R81 ;  /* 0x0000e25104004986 */ /* 0x0001e2000c101526 */
[C---:B------:R-:W-:Y:S02]  /*6050*/  ISETP.GT.AND P4, PT, R3.reuse, RZ, P1 ;  /* 0x000000ff0300720c */ /* 0x040fe40000f84270 */
[----:B------:R-:W-:Y:S01]  /*6060*/  ISETP.GT.AND P1, PT, R3, 0x8, P1 ;  /* 0x000000080300780c */ /* 0x000fe20000f24270 */
[----:B0-----:R-:W-:Y:S02]  /*6070*/  @P3 IMAD.MOV.U32 R4, RZ, RZ, R8 ;  /* 0x000000ffff043224 */ /* 0x001fe400078e0008 */
[----:B------:R-:W-:-:S05]  /*6080*/  @P3 IMAD.MOV.U32 R5, RZ, RZ, R9 ;  /* 0x000000ffff053224 */ /* 0x000fca00078e0009 */
[----:B------:R0:W-:Y:S02]  /*6090*/  @P3 STG.E.U16 desc[UR38][R4.64+0xe0], R82 ;  /* 0x0000e05204003986 */ /* 0x0001e4000c101526 */
[----:B0-----:R-:W-:Y:S02]  /*60a0*/  @P2 IMAD.MOV.U32 R4, RZ, RZ, R8 ;  /* 0x000000ffff042224 */ /* 0x001fe400078e0008 */
[----:B------:R-:W-:-:S05]  /*60b0*/  @P2 IMAD.MOV.U32 R5, RZ, RZ, R9 ;  /* 0x000000ffff052224 */ /* 0x000fca00078e0009 */
[----:B------:R0:W-:Y:S02]  /*60c0*/  @P2 STG.E.U16 desc[UR38][R4.64+0xe2], R83 ;  /* 0x0000e25304002986 */ /* 0x0001e4000c101526 */
[----:B0-----:R-:W-:Y:S02]  /*60d0*/  @P4 IMAD.MOV.U32 R4, RZ, RZ, R6 ;  /* 0x000000ffff044224 */ /* 0x001fe400078e0006 */
[----:B------:R-:W-:-:S05]  /*60e0*/  @P4 IMAD.MOV.U32 R5, RZ, RZ, R7 ;  /* 0x000000ffff054224 */ /* 0x000fca00078e0007 */
[----:B------:R0:W-:Y:S04]  /*60f0*/  @P4 STG.E.U16 desc[UR38][R4.64+0xf0], R84 ;  /* 0x0000f05404004986 */ /* 0x0001e8000c101526 */
[----:B------:R1:W-:Y:S01]  /*6100*/  @P5 STG.E.U16 desc[UR38][R6.64+0xf2], R85 ;  /* 0x0000f25506005986 */ /* 0x0003e2000c101526 */
[----:B0-----:R-:W-:Y:S02]  /*6110*/  @P1 IMAD.MOV.U32 R4, RZ, RZ, R8 ;  /* 0x000000ffff041224 */ /* 0x001fe400078e0008 */
[----:B------:R-:W-:-:S05]  /*6120*/  @P1 IMAD.MOV.U32 R5, RZ, RZ, R9 ;  /* 0x000000ffff051224 */ /* 0x000fca00078e0009 */
[----:B------:R1:W-:Y:S04]  /*6130*/  @P1 STG.E.U16 desc[UR38][R4.64+0xf0], R86 ;  /* 0x0000f05604001986 */ /* 0x0003e8000c101526 */
[----:B------:R1:W-:Y:S02]  /*6140*/  @P0 STG.E.U16 desc[UR38][R8.64+0xf2], R87 ;  /* 0x0000f25708000986 */ /* 0x0003e4000c101526 */
.L_x_158:
[----:B------:R-:W-:Y:S05]  /*6150*/  BSYNC B0 ;  /* 0x0000000000007941 */ /* 0x000fea0003800000 */
.L_x_32:
[----:B------:R-:W-:Y:S01]  /*6160*/  IADD3 R16, P0, R16, UR36, RZ ;  /* 0x0000002410107c10 */ /* 0x000fe2000ff1e0ff */
[----:B------:R-:W-:Y:S01]  /*6170*/  ULDC.64 UR4, c[0x0][0x650] ;  /* 0x0001940000047ab9 */ /* 0x000fe20000000a00 */
[----:B------:R-:W-:Y:S01]  /*6180*/  PRMT R3, RZ, 0x7610, R3 ;  /* 0x00007610ff037816 */ /* 0x000fe20000000003 */
[----:B------:R-:W-:Y:S01]  /*6190*/  IMAD.MOV.U32 R100, RZ, RZ, -0x1 ;  /* 0xffffffffff647424 */ /* 0x000fe200078e00ff */
[----:B------:R-:W-:Y:S01]  /*61a0*/  IADD3.X R17, R17, UR42, RZ, P0, !PT ;  /* 0x0000002a11117c10 */ /* 0x000fe200087fe4ff */
[----:B------:R-:W-:Y:S01]  /*61b0*/  IMAD.MOV.U32 R101, RZ, RZ, -0x1 ;  /* 0xffffffffff657424 */ /* 0x000fe200078e00ff */
[----:B------:R-:W-:-:S04]  /*61c0*/  ISETP.GE.U32.AND P0, PT, R16, UR4, PT ;  /* 0x0000000410007c0c */ /* 0x000fc8000bf06070 */
[----:B------:R-:W-:-:S13]  /*61d0*/  ISETP.GE.U32.AND.EX P0, PT, R17, UR5, PT, P0 ;  /* 0x0000000511007c0c */ /* 0x000fda000bf06100 */
[----:B------:R-:W-:Y:S05]  /*61e0*/  @P0 BRA `(.L_x_159) ;  /* 0x00000004004c0947 */ /* 0x000fea0003800000 */
[----:B------:R-:W0:Y:S01]  /*61f0*/  LDC.64 R10, c[0x0][0x628] ;  /* 0x00018a00ff0a7b82 */ /* 0x000e220000000a00 */
[----:B---3--:R-:W3:Y:S01]  /*6200*/  S2R R12, SR_CTAID.X ;  /* 0x00000000000c7919 */ /* 0x008ee20000002500 */
[----:B-12-4-:R-:W-:Y:S02]  /*6210*/  IMAD.MOV.U32 R8, RZ, RZ, R16 ;  /* 0x000000ffff087224 */ /* 0x016fe400078e0010 */
[----:B------:R-:W-:Y:S01]  /*6220*/  IMAD.MOV.U32 R9, RZ, RZ, R17 ;  /* 0x000000ffff097224 */ /* 0x000fe200078e0011 */
[----:B------:R-:W1:Y:S03]  /*6230*/  S2R R20, SR_CTAID.Y ;  /* 0x0000000000147919 */ /* 0x000e660000002600 */
[----:B------:R-:W2:Y:S08]  /*6240*/  LDC R0, c[0x0][0x630] ;  /* 0x00018c00ff007b82 */ /* 0x000eb00000000800 */
[----:B------:R-:W4:Y:S01]  /*6250*/  LDC.64 R14, c[0x0][0x620] ;  /* 0x00018800ff0e7b82 */ /* 0x000f220000000a00 */
[----:B0-----:R-:W-:-:S04]  /*6260*/  ISETP.NE.U32.AND P0, PT, R10, RZ, PT ;  /* 0x000000ff0a00720c */ /* 0x001fc80003f05070 */
[----:B------:R-:W-:-:S13]  /*6270*/  ISETP.NE.AND.EX P0, PT, R11, RZ, PT, P0 ;  /* 0x000000ff0b00720c */ /* 0x000fda0003f05300 */
[----:B-1234-:R-:W-:Y:S05]  /*6280*/  @!P0 BRA `(.L_x_160) ;  /* 0x0000000000288947 */ /* 0x01efea0003800000 */
        /* <DEDUP_REMOVED lines=10> */
.L_x_160:
[-CC-:B------:R-:W-:Y:S01]  /*6330*/  SHF.R.U64 R101, R8, R0.reuse, R9.reuse ;  /* 0x0000000008657219 */ /* 0x180fe20000001209 */
[----:B------:R-:W0:Y:S01]  /*6340*/  LDC.64 R26, c[0x0][0x640] ;  /* 0x00019000ff1a7b82 */ /* 0x000e220000000a00 */
[----:B------:R-:W-:Y:S01]  /*6350*/  SHF.R.U32.HI R0, RZ, R0, R9 ;  /* 0x00000000ff007219 */ /* 0x000fe20000011609 */
[----:B------:R-:W-:Y:S01]  /*6360*/  ULDC UR4, c[0x0][0x150] ;  /* 0x0000540000047ab9 */ /* 0x000fe20000000800 */
[----:B------:R-:W-:Y:S02]  /*6370*/  IADD3 R3, P0, RZ, -R101, RZ ;  /* 0x80000065ff037210 */ /* 0x000fe40007f1e0ff */
[----:B------:R-:W-:-:S03]  /*6380*/  I2FP.F32.U32 R7, R12 ;  /* 0x0000000c00077245 */ /* 0x000fc60000201000 */
[----:B------:R-:W1:Y:S01]  /*6390*/  LDC R6, c[0x0][0x618] ;  /* 0x00018600ff067b82 */ /* 0x000e620000000800 */
[----:B------:R-:W-:Y:S02]  /*63a0*/  IMAD.X R5, RZ, RZ, ~R0, P0 ;  /* 0x000000ffff057224 */ /* 0x000fe400000e0e00 */
[----:B------:R-:W-:Y:S01]  /*63b0*/  FMUL R7, R7, UR4 ;  /* 0x0000000407077c20 */ /* 0x000fe20008400000 */
[----:B------:R-:W-:Y:S01]  /*63c0*/  ULDC UR4, c[0x0][0x154] ;  /* 0x0000550000047ab9 */ /* 0x000fe20000000800 */
[-C--:B------:R-:W-:Y:S02]  /*63d0*/  IMAD R0, R5, R14.reuse, RZ ;  /* 0x0000000e05007224 */ /* 0x080fe400078e02ff */
[C---:B------:R-:W-:Y:S01]  /*63e0*/  IMAD.WIDE.U32 R4, R3.reuse, R14, R16 ;  /* 0x0000000e03047225 */ /* 0x040fe200078e0010 */
[----:B------:R-:W2:Y:S01]  /*63f0*/  LDC R8, c[0x0][0x608] ;  /* 0x00018200ff087b82 */ /* 0x000ea20000000800 */
[----:B------:R-:W3:Y:S02]  /*6400*/  F2I.U32.TRUNC.NTZ R7, R7 ;  /* 0x0000000700077305 */ /* 0x000ee4000020f000 */
[----:B------:R-:W-:Y:S01]  /*6410*/  IMAD R3, R3, R15, R0 ;  /* 0x0000000f03037224 */ /* 0x000fe200078e0200 */
[----:B------:R-:W-:-:S03]  /*6420*/  I2FP.F32.U32 R0, R20 ;  /* 0x0000001400007245 */ /* 0x000fc60000201000 */
[----:B------:R-:W-:Y:S01]  /*6430*/  IMAD.IADD R3, R5, 0x1, R3 ;  /* 0x0000000105037824 */ /* 0x000fe200078e0203 */
[----:B------:R-:W4:Y:S01]  /*6440*/  LDC R11, c[0x0][0x658] ;  /* 0x00019600ff0b7b82 */ /* 0x000f220000000800 */
[----:B0-----:R-:W-:-:S04]  /*6450*/  ISETP.NE.U32.AND P0, PT, R26, RZ, PT ;  /* 0x000000ff1a00720c */ /* 0x001fc80003f05070 */
[----:B------:R-:W-:-:S03]  /*6460*/  ISETP.NE.AND.EX P0, PT, R27, RZ, PT, P0 ;  /* 0x000000ff1b00720c */ /* 0x000fc60003f05300 */
[----:B------:R-:W0:Y:S01]  /*6470*/  LDC R9, c[0x0][0x144] ;  /* 0x00005100ff097b82 */ /* 0x000e220000000800 */
[-C--:B-1----:R-:W-:Y:S01]  /*6480*/  SHF.R.U64 R10, R4, R6.reuse, R3 ;  /* 0x00000006040a7219 */ /* 0x082fe20000001203 */
[----:B---3--:R-:W-:Y:S01]  /*6490*/  IMAD.MOV R7, RZ, RZ, -R7 ;  /* 0x000000ffff077224 */ /* 0x008fe200078e0a07 */
[----:B------:R-:W-:Y:S01]  /*64a0*/  SHF.R.U32.HI R3, RZ, R6, R3 ;  /* 0x00000006ff037219 */ /* 0x000fe20000011603 */
[----:B------:R-:W-:-:S04]  /*64b0*/  FMUL R6, R0, UR4 ;  /* 0x0000000400067c20 */ /* 0x000fc80008400000 */
[----:B------:R-:W1:Y:S01]  /*64c0*/  LDC R21, c[0x0][0x148] ;  /* 0x00005200ff157b82 */ /* 0x000e620000000800 */
[----:B------:R3:W0:Y:S01]  /*64d0*/  F2I.U32.TRUNC.NTZ R14, R6 ;  /* 0x00000006000e7305 */ /* 0x000622000020f000 */
[-CC-:B--2---:R-:W-:Y:S02]  /*64e0*/  SHF.R.U64 R13, R10, R8.reuse, R3.reuse ;  /* 0x000000080a0d7219 */ /* 0x184fe40000001203 */
[----:B------:R-:W-:-:S04]  /*64f0*/  SHF.R.U32.HI R0, RZ, R8, R3 ;  /* 0x00000008ff007219 */ /* 0x000fc80000011603 */
[----:B-----5:R-:W2:Y:S01]  /*6500*/  LDC R24, c[0x0][0x648] ;  /* 0x00019200ff187b82 */ /* 0x020ea20000000800 */
[-CC-:B----4-:R-:W-:Y:S02]  /*6510*/  SHF.R.U64 R15, R13, R11.reuse, R0.reuse ;  /* 0x0000000b0d0f7219 */ /* 0x190fe40000001200 */
[----:B------:R-:W-:-:S03]  /*6520*/  SHF.R.U32.HI R5, RZ, R11, R0 ;  /* 0x0000000bff057219 */ /* 0x000fc60000011600 */
[----:B------:R-:W-:Y:S02]  /*6530*/  IMAD.MOV.U32 R4, RZ, RZ, R15 ;  /* 0x000000ffff047224 */ /* 0x000fe400078e000f */
[----:B------:R-:W4:Y:S01]  /*6540*/  LDC R28, c[0x0][0x638] ;  /* 0x00018e00ff1c7b82 */ /* 0x000f220000000800 */
[----:B0-----:R-:W-:-:S07]  /*6550*/  IMAD R25, R9, R7, R12 ;  /* 0x0000000709197224 */ /* 0x001fce00078e020c */
[----:B------:R-:W0:Y:S08]  /*6560*/  LDC R29, c[0x0][0x610] ;  /* 0x00018400ff1d7b82 */ /* 0x000e300000000800 */
[----:B------:R-:W0:Y:S01]  /*6570*/  LDC R30, c[0x0][0x600] ;  /* 0x00018000ff1e7b82 */ /* 0x000e220000000800 */
[----:B-123--:R-:W-:Y:S05]  /*6580*/  @!P0 BRA `(.L_x_161) ;  /* 0x0000000000288947 */ /* 0x00efea0003800000 */
[----:B------:R-:W1:Y:S02]  /*6590*/  LDC R0, c[0x0][0x64c] ;  /* 0x00019300ff007b82 */ /* 0x000e640000000800 */
[----:B-1----:R-:W-:-:S05]  /*65a0*/  IADD3 R3, P0, R15, R0, RZ ;  /* 0x000000000f037210 */ /* 0x002fca0007f1e0ff */
        /* <DEDUP_REMOVED lines=8> */
.L_x_161:
[----:B------:R-:W-:Y:S01]  /*6630*/  ISETP.NE.AND P0, PT, R2, 0x1, PT ;  /* 0x000000010200780c */ /* 0x000fe20003f05270 */
[----:B------:R-:W-:Y:S01]  /*6640*/  IMAD.MOV R14, RZ, RZ, -R14 ;  /* 0x000000ffff0e7224 */ /* 0x000fe200078e0a0e */
[----:B------:R-:W-:Y:S02]  /*6650*/  SHF.R.U64 R3, R4, R24, R5 ;  /* 0x0000001804037219 */ /* 0x000fe40000001205 */
[----:B------:R-:W-:Y:S02]  /*6660*/  LOP3.LUT R0, R13, R98, RZ, 0xc0, !PT ;  /* 0x000000620d007212 */ /* 0x000fe400078ec0ff */
[----:B------:R-:W-:Y:S01]  /*6670*/  LOP3.LUT R10, R10, R97, RZ, 0xc0, !PT ;  /* 0x000000610a0a7212 */ /* 0x000fe200078ec0ff */
[----:B------:R-:W-:Y:S02]  /*6680*/  IMAD.MOV R4, RZ, RZ, -R3 ;  /* 0x000000ffff047224 */ /* 0x000fe400078e0a03 */
[----:B------:R-:W-:Y:S02]  /*6690*/  IMAD R0, R93, R3, R0 ;  /* 0x000000035d007224 */ /* 0x000fe400078e0200 */
[----:B----4-:R-:W-:-:S02]  /*66a0*/  IMAD R3, R4, R28, R15 ;  /* 0x0000001c04037224 */ /* 0x010fc400078e020f */
[----:B------:R-:W-:Y:S02]  /*66b0*/  @P0 IMAD R25, R21, R14, R20 ;  /* 0x0000000e15190224 */ /* 0x000fe400078e0214 */
[----:B0-----:R-:W-:Y:S02]  /*66c0*/  IMAD R5, R3, R30, R10 ;  /* 0x0000001e03057224 */ /* 0x001fe400078e020a */
[----:B------:R-:W-:Y:S02]  /*66d0*/  IMAD R0, R0, R29, R25 ;  /* 0x0000001d00007224 */ /* 0x000fe400078e0219 */
[----:B------:R-:W-:-:S03]  /*66e0*/  IMAD.MOV.U32 R4, RZ, RZ, 0x1 ;  /* 0x00000001ff047424 */ /* 0x000fc600078e00ff */
[----:B------:R-:W-:Y:S02]  /*66f0*/  SEL R100, R5, R0, !P0 ;  /* 0x0000000005647207 */ /* 0x000fe40004000000 */
[----:B------:R-:W-:Y:S02]  /*6700*/  PRMT R3, R4, 0x7610, R3 ;  /* 0x0000761004037816 */ /* 0x000fe40000000003 */
[----:B------:R-:W-:-:S07]  /*6710*/  SEL R0, R0, R5, !P0 ;  /* 0x0000000500007207 */ /* 0x000fce0004000000 */
.L_x_159:
[----:B------:R-:W-:Y:S01]  /*6720*/  UIADD3 UR41, UR43, UR41, URZ ;  /* 0x000000292b297290 */ /* 0x000fe2000fffe03f */
[----:B------:R-:W-:Y:S01]  /*6730*/  LOP3.LUT P0, RZ, R3, 0xff, RZ, 0xc0, !PT ;  /* 0x000000ff03ff7812 */ /* 0x000fe2000780c0ff */
[----:B------:R-:W-:Y:S02]  /*6740*/  IMAD.MOV.U32 R103, RZ, RZ, R0 ;  /* 0x000000ffff677224 */ /* 0x000fe400078e0000 */
[----:B------:R-:W-:Y:S02]  /*6750*/  USHF.R.U32.HI UR4, URZ, 0x2, UR41 ;  /* 0x000000023f047899 */ /* 0x000fe40008011629 */
[----:B------:R-:W-:Y:S02]  /*6760*/  UISETP.GT.U32.AND UP1, UPT, UR41, 0x3, UPT ;  /* 0x000000032900788c */ /* 0x000fe4000bf24070 */
[----:B------:R-:W-:Y:S02]  /*6770*/  ULOP3.LUT UR4, UR4, 0x1, URZ, 0xc0, !UPT ;  /* 0x0000000104047892 */ /* 0x000fe4000f8ec03f */
[----:B------:R-:W-:-:S02]  /*6780*/  UISETP.LT.U32.AND UP1, UPT, UR43, 0x4, UP1 ;  /* 0x000000042b00788c */ /* 0x000fc40008f21070 */
[----:B------:R-:W-:Y:S02]  /*6790*/  UISETP.NE.U32.AND UP0, UPT, UR4, 0x1, UPT ;  /* 0x000000010400788c */ /* 0x000fe4000bf05070 */
[----:B------:R-:W-:Y:S02]  /*67a0*/  USEL UR5, URZ, 0x1, !UP1 ;  /* 0x000000013f057887 */ /* 0x000fe4000c800000 */
[----:B------:R-:W-:Y:S02]  /*67b0*/  UISETP.GT.U32.AND UP0, UPT, UR43, 0x3, !UP0 ;  /* 0x000000032b00788c */ /* 0x000fe4000c704070 */
[----:B------:R-:W-:Y:S02]  /*67c0*/  ULOP3.LUT UR41, UR41, 0x3, URZ, 0xc0, !UPT ;  /* 0x0000000329297892 */ /* 0x000fe4000f8ec03f */
[----:B------:R-:W-:-:S04]  /*67d0*/  USEL UR4, URZ, 0x1, !UP0 ;  /* 0x000000013f047887 */ /* 0x000fc8000c000000 */
[----:B------:R-:W-:Y:S01]  /*67e0*/  ULOP3.LUT UR40, UR4, UR40, UR5, 0x96, !UPT ;  /* 0x0000002804287292 */ /* 0x000fe2000f8e9605 */
[----:B------:R-:W-:Y:S11]  /*67f0*/  @P0 BRA `(.L_x_162) ;  /* 0xffffffac00200947 */ /* 0x000ff6000383ffff */
[----:B------:R-:W-:Y:S05]  /*6800*/  EXIT ;  /* 0x000000000000794d */ /* 0x000fea0003800000 */
.L_x_7:
        /* <DEDUP_REMOVED lines=26> */
.L_x_164:
[----:B------:R-:W0:Y:S01]  /*69b0*/  LDC.64 R28, c[0x0][0x640] ;  /* 0x00019000ff1c7b82 */ /* 0x000e220000000a00 */
[-CC-:B------:R-:W-:Y:S01]  /*69c0*/  SHF.R.U64 R22, R14, R6.reuse, R15.reuse ;  /* 0x000000060e167219 */ /* 0x180fe2000000120f */
[----:B------:R-:W-:Y:S01]  /*69d0*/  IMAD.MOV.U32 R30, RZ, RZ, 0x1 ;  /* 0x00000001ff1e7424 */ /* 0x000fe200078e00ff */
[----:B------:R-:W-:Y:S02]  /*69e0*/  SHF.R.U32.HI R6, RZ, R6, R15 ;  /* 0x00000006ff067219 */ /* 0x000fe4000001160f */
[----:B------:R-:W-:-:S03]  /*69f0*/  IADD3 R13, P0, RZ, -R22, RZ ;  /* 0x80000016ff0d7210 */ /* 0x000fc60007f1e0ff */
[----:B------:R-:W1:Y:S02]  /*6a00*/  LDC R12, c[0x0][0x618] ;  /* 0x00018600ff0c7b82 */ /* 0x000e640000000800 */
[----:B------:R-:W-:-:S04]  /*6a10*/  IMAD.X R11, RZ, RZ, ~R6, P0 ;  /* 0x000000ffff0b7224 */ /* 0x000fc800000e0e06 */
[-C--:B------:R-:W-:Y:S02]  /*6a20*/  IMAD R6, R11, R24.reuse, RZ ;  /* 0x000000180b067224 */ /* 0x080fe400078e02ff */
[----:B------:R-:W2:Y:S01]  /*6a30*/  LDC R14, c[0x0][0x608] ;  /* 0x00018200ff0e7b82 */ /* 0x000ea20000000800 */
[----:B------:R-:W-:-:S04]  /*6a40*/  IMAD.WIDE.U32 R10, R13, R24, R16 ;  /* 0x000000180d0a7225 */ /* 0x000fc800078e0010 */
[----:B------:R-:W-:-:S03]  /*6a50*/  IMAD R13, R13, R25, R6 ;  /* 0x000000190d0d7224 */ /* 0x000fc600078e0206 */
[----:B------:R-:W3:Y:S01]  /*6a60*/  LDC R27, c[0x0][0x658] ;  /* 0x00019600ff1b7b82 */ /* 0x000ee20000000800 */
[----:B------:R-:W-:Y:S01]  /*6a70*/  IMAD.IADD R11, R11, 0x1, R13 ;  /* 0x000000010b0b7824 */ /* 0x000fe200078e020d */
[----:B0-----:R-:W-:-:S04]  /*6a80*/  ISETP.NE.U32.AND P0, PT, R28, RZ, PT ;  /* 0x000000ff1c00720c */ /* 0x001fc80003f05070 */
[----:B------:R-:W-:Y:S02]  /*6a90*/  ISETP.NE.AND.EX P0, PT, R29, RZ, PT, P0 ;  /* 0x000000ff1d00720c */ /* 0x000fe40003f05300 */
[----:B------:R-:W0:Y:S01]  /*6aa0*/  LDC R20, c[0x0][0x600] ;  /* 0x00018000ff147b82 */ /* 0x000e220000000800 */
[-CC-:B-1----:R-:W-:Y:S01]  /*6ab0*/  SHF.R.U64 R8, R10, R12.reuse, R11.reuse ;  /* 0x0000000c0a087219 */ /* 0x182fe2000000120b */
[----:B------:R-:W-:Y:S01]  /*6ac0*/  IMAD.MOV.U32 R10, RZ, RZ, -0x1 ;  /* 0xffffffffff0a7424 */ /* 0x000fe200078e00ff */
[----:B------:R-:W-:-:S05]  /*6ad0*/  SHF.R.U32.HI R11, RZ, R12, R11 ;  /* 0x0000000cff0b7219 */ /* 0x000fca000001160b */
[----:B------:R-:W1:Y:S01]  /*6ae0*/  LDC R24, c[0x0][0x648] ;  /* 0x00019200ff187b82 */ /* 0x000e620000000800 */
[-CC-:B--2---:R-:W-:Y:S02]  /*6af0*/  SHF.R.U64 R21, R8, R14.reuse, R11.reuse ;  /* 0x0000000e08157219 */ /* 0x184fe4000000120b */
[----:B------:R-:W-:-:S05]  /*6b00*/  SHF.R.U32.HI R6, RZ, R14, R11 ;  /* 0x0000000eff067219 */ /* 0x000fca000001160b */
[----:B------:R-:W2:Y:S01]  /*6b10*/  LDC R26, c[0x0][0x638] ;  /* 0x00018e00ff1a7b82 */ /* 0x000ea20000000800 */
[-C--:B---3--:R-:W-:Y:S02]  /*6b20*/  SHF.L.U32 R10, R10, R27.reuse, RZ ;  /* 0x0000001b0a0a7219 */ /* 0x088fe400000006ff */
[-CC-:B------:R-:W-:Y:S02]  /*6b30*/  SHF.R.U64 R25, R21, R27.reuse, R6.reuse ;  /* 0x0000001b15197219 */ /* 0x180fe40000001206 */
[----:B------:R-:W-:Y:S02]  /*6b40*/  LOP3.LUT R32, RZ, R10, RZ, 0x33, !PT ;  /* 0x0000000aff207212 */ /* 0x000fe400078e33ff */
[----:B------:R-:W-:Y:S01]  /*6b50*/  SHF.R.U32.HI R11, RZ, R27, R6 ;  /* 0x0000001bff0b7219 */ /* 0x000fe20000011606 */
[----:B------:R-:W3:Y:S01]  /*6b60*/  LDC R31, c[0x0][0x610] ;  /* 0x00018400ff1f7b82 */ /* 0x000ee20000000800 */
[----:B------:R-:W-:Y:S01]  /*6b70*/  IMAD.MOV.U32 R10, RZ, RZ, R25 ;  /* 0x000000ffff0a7224 */ /* 0x000fe200078e0019 */
[----:B------:R-:W-:Y:S06]  /*6b80*/  @!P0 BRA `(.L_x_165) ;  /* 0x0000000000288947 */ /* 0x000fec0003800000 */
        /* <DEDUP_REMOVED lines=10> */
.L_x_165:
[----:B------:R-:W-:Y:S02]  /*6c30*/  ISETP.NE.AND P0, PT, R2, 0x1, PT ;  /* 0x000000010200780c */ /* 0x000fe40003f05270 */
[----:B-1----:R-:W-:Y:S01]  /*6c40*/  SHF.R.U64 R6, R10, R24, R11 ;  /* 0x000000180a067219 */ /* 0x002fe2000000120b */
[----:B0-----:R-:W-:Y:S01]  /*6c50*/  VIADD R11, R20, 0xffffffff ;  /* 0xffffffff140b7836 */ /* 0x001fe20000000000 */
[----:B------:R-:W-:Y:S02]  /*6c60*/  SHF.L.U32 R30, R30, R27, RZ ;  /* 0x0000001b1e1e7219 */ /* 0x000fe400000006ff */
[----:B------:R-:W-:Y:S01]  /*6c70*/  LOP3.LUT R5, R21, R32, RZ, 0xc0, !PT ;  /* 0x0000002015057212 */ /* 0x000fe200078ec0ff */
[----:B------:R-:W-:-:S04]  /*6c80*/  IMAD.MOV R10, RZ, RZ, -R6 ;  /* 0x000000ffff0a7224 */ /* 0x000fc800078e0a06 */
[----:B------:R-:W-:Y:S01]  /*6c90*/  IMAD R6, R30, R6, R5 ;  /* 0x000000061e067224 */ /* 0x000fe200078e0205 */
[----:B------:R-:W-:Y:S01]  /*6ca0*/  LOP3.LUT R5, R8, R11, RZ, 0xc0, !PT ;  /* 0x0000000b08057212 */ /* 0x000fe200078ec0ff */
[----:B------:R-:W-:Y:S02]  /*6cb0*/  @P0 IMAD R7, R9, R23, R4 ;  /* 0x0000001709070224 */ /* 0x000fe400078e0204 */
[----:B--2---:R-:W-:Y:S02]  /*6cc0*/  IMAD R4, R10, R26, R25 ;  /* 0x0000001a0a047224 */ /* 0x004fe400078e0219 */
[----:B---3--:R-:W-:Y:S02]  /*6cd0*/  IMAD R7, R6, R31, R7 ;  /* 0x0000001f06077224 */ /* 0x008fe400078e0207 */
[----:B------:R-:W-:Y:S02]  /*6ce0*/  IMAD R4, R4, R20, R5 ;  /* 0x0000001404047224 */ /* 0x000fe400078e0205 */
[----:B------:R-:W-:-:S02]  /*6cf0*/  IMAD.MOV.U32 R8, RZ, RZ, 0x1 ;  /* 0x00000001ff087424 */ /* 0x000fc400078e00ff */
[----:B------:R-:W-:Y:S01]  /*6d00*/  IMAD.MOV.U32 R6, RZ, RZ, R22 ;  /* 0x000000ffff067224 */ /* 0x000fe200078e0016 */
[----:B------:R-:W-:Y:S02]  /*6d10*/  SEL R20, R4, R7, !P0 ;  /* 0x0000000704147207 */ /* 0x000fe40004000000 */
[----:B------:R-:W-:-:S07]  /*6d20*/  SEL R21, R7, R4, !P0 ;  /* 0x0000000407157207 */ /* 0x000fce0004000000 */
.L_x_163:
[----:B------:R-:W-:-:S08]  /*6d30*/  NOP ;  /* 0x0000000000007918 */ /* 0x000fd00000000000 */
[----:B------:R-:W0:-:S00]  /*6d40*/  USETMAXREG.DEALLOC.CTAPOOL 0x28 ;  /* 0x00000028000079c8 */ /* 0x000e0000080e0500 */
[----:B0-----:R-:W-:-:S13]  /*6d50*/  ISETP.NE.AND P0, PT, R3, RZ, PT ;  /* 0x000000ff0300720c */ /* 0x001fda0003f05270 */
[----:B------:R-:W-:Y:S05]  /*6d60*/  @P0 EXIT ;  /* 0x000000000000094d */ /* 0x000fea0003800000 */
[----:B------:R-:W-:Y:S01]  /*6d70*/  LOP3.LUT P0, RZ, R8, 0xff, RZ, 0xc0, !PT ;  /* 0x000000ff08ff7812 */ /* 0x000fe2000780c0ff */
[----:B------:R-:W-:Y:S02]  /*6d80*/  IMAD.MOV.U32 R3, RZ, RZ, 0x1 ;  /* 0x00000001ff037424 */ /* 0x000fe400078e00ff */
[----:B------:R-:W-:-:S10]  /*6d90*/  IMAD.MOV.U32 R8, RZ, RZ, RZ ;  /* 0x000000ffff087224 */ /* 0x000fd400078e00ff */
[----:B------:R-:W-:Y:S05]  /*6da0*/  @!P0 BRA `(.L_x_166) ;  /* 0x0000000c004c8947 */ /* 0x000fea0003800000 */
[----:B------:R-:W0:Y:S01]  /*6db0*/  LDC R3, c[0x0][0x28c] ;  /* 0x0000a300ff037b82 */ /* 0x000e220000000800 */
[----:B------:R-:W1:Y:S01]  /*6dc0*/  S2R R12, SR_CgaCtaId ;  /* 0x00000000000c7919 */ /* 0x000e620000008800 */
[----:B------:R-:W-:Y:S01]  /*6dd0*/  ULDC UR5, c[0x0][0x658] ;  /* 0x0001960000057ab9 */ /* 0x000fe20000000800 */
[----:B------:R-:W-:Y:S01]  /*6de0*/  UMOV UR6, 0xffffffff ;  /* 0xffffffff00067882 */ /* 0x000fe20000000000 */
[----:B------:R-:W-:Y:S01]  /*6df0*/  BSSY B0, `(.L_x_166) ;  /* 0x00000ce000007945 */ /* 0x000fe20003800000 */
[----:B------:R-:W-:Y:S01]  /*6e00*/  USHF.L.U32 UR6, UR6, UR5, URZ ;  /* 0x0000000506067299 */ /* 0x000fe2000800063f */
[----:B------:R-:W-:Y:S01]  /*6e10*/  IMAD.MOV.U32 R10, RZ, RZ, 0x1 ;  /* 0x00000001ff0a7424 */ /* 0x000fe200078e00ff */
[----:B------:R-:W-:Y:S01]  /*6e20*/  LOP3.LUT R19, R18, 0x2, RZ, 0xfc, !PT ;  /* 0x0000000212137812 */ /* 0x000fe200078efcff */
[----:B------:R-:W-:Y:S01]  /*6e30*/  IMAD.MOV.U32 R8, RZ, RZ, RZ ;  /* 0x000000ffff087224 */ /* 0x000fe200078e00ff */
[----:B------:R-:W-:Y:S01]  /*6e40*/  ULDC UR4, c[0x0][0x600] ;  /* 0x0001800000047ab9 */ /* 0x000fe20000000800 */
[----:B------:R-:W-:Y:S01]  /*6e50*/  UMOV UR7, 0x1 ;  /* 0x0000000100077882 */ /* 0x000fe20000000000 */
[----:B------:R-:W-:-:S02]  /*6e60*/  UIADD3 UR13, UR4, -0x1, URZ ;  /* 0xffffffff040d7890 */ /* 0x000fc4000fffe03f */
[----:B------:R-:W-:Y:S02]  /*6e70*/  USHF.L.U32 UR15, UR7, UR5, URZ ;  /* 0x00000005070f7299 */ /* 0x000fe4000800063f */
[----:B------:R-:W-:Y:S01]  /*6e80*/  ULOP3.LUT UR14, URZ, UR6, URZ, 0x33, !UPT ;  /* 0x000000063f0e7292 */ /* 0x000fe2000f8e333f */
[----:B------:R-:W-:Y:S01]  /*6e90*/  ULDC.64 UR22, c[0x0][0x198] ;  /* 0x0000660000167ab9 */ /* 0x000fe20000000a00 */
[----:B0-----:R-:W-:-:S05]  /*6ea0*/  VIADD R3, R3, 0x3f ;  /* 0x0000003f03037836 */ /* 0x001fca0000000000 */
[----:B------:R-:W-:-:S04]  /*6eb0*/  SHF.R.S32.HI R4, RZ, 0x1f, R3 ;  /* 0x0000001fff047819 */ /* 0x000fc80000011403 */
[----:B------:R-:W-:Y:S01]  /*6ec0*/  LEA.HI R4, R4, R3, RZ, 0x6 ;  /* 0x0000000304047211 */ /* 0x000fe200078f30ff */
[C---:B-1----:R-:W-:Y:S02]  /*6ed0*/  IMAD.SHL.U32 R11, R12.reuse, 0x10, RZ ;  /* 0x000000100c0b7824 */ /* 0x042fe400078e00ff */
[----:B------:R-:W-:Y:S01]  /*6ee0*/  IMAD.SHL.U32 R12, R12, 0x400, RZ ;  /* 0x000004000c0c7824 */ /* 0x000fe200078e00ff */
[----:B------:R-:W-:Y:S01]  /*6ef0*/  SHF.R.S32.HI R9, RZ, 0x6, R4 ;  /* 0x00000006ff097819 */ /* 0x000fe20000011404 */
[----:B------:R-:W-:Y:S01]  /*6f00*/  IMAD.MOV.U32 R3, RZ, RZ, 0x1 ;  /* 0x00000001ff037424 */ /* 0x000fe200078e00ff */
[----:B------:R-:W-:Y:S02]  /*6f10*/  LOP3.LUT R11, R11, 0x70, RZ, 0xc0, !PT ;  /* 0x000000700b0b7812 */ /* 0x000fe400078ec0ff */
[----:B------:R-:W-:Y:S01]  /*6f20*/  LOP3.LUT R12, R12, 0x1c00, RZ, 0xc0, !PT ;  /* 0x00001c000c0c7812 */ /* 0x000fe200078ec0ff */
[----:B------:R-:W-:-:S07]  /*6f30*/  VIADD R13, R9, 0x1 ;  /* 0x00000001090d7836 */ /* 0x000fce0000000000 */
.L_x_177:
[----:B------:R-:W-:-:S03]  /*6f40*/  UMOV UR4, 0xffffffff ;  /* 0xffffffff00047882 */ /* 0x000fc60000000000 */
[----:B------:R-:W-:Y:S05]  /*6f50*/  BRA.DIV UR4, `(.L_x_167) ;  /* 0x0000000e04c87947 */ /* 0x000fea000b800000 */
[----:B------:R-:W-:-:S13]  /*6f60*/  ELECT P6, URZ, PT ;  /* 0x00000000003f782f */ /* 0x000fda00038c0000 */
.L_x_188:
[----:B------:R-:W-:Y:S04]  /*6f70*/  BSSY B1, `(.L_x_168) ;  /* 0x0000041000017945 */ /* 0x000fe80003800000 */
[----:B------:R-:W-:Y:S05]  /*6f80*/  @!P6 BRA `(.L_x_169) ;  /* 0x0000000000fce947 */ /* 0x000fea0003800000 */
[----:B------:R-:W0:Y:S02]  /*6f90*/  LDC R4, c[0x0][0x28c] ;  /* 0x0000a300ff047b82 */ /* 0x000e240000000800 */
[----:B0-----:R-:W-:-:S13]  /*6fa0*/  ISETP.GE.AND P0, PT, R4, 0x1, PT ;  /* 0x000000010400780c */ /* 0x001fda0003f06270 */
[----:B------:R-:W-:Y:S05]  /*6fb0*/  @!P0 BRA `(.L_x_169) ;  /* 0x0000000000f08947 */ /* 0x000fea0003800000 */
[----:B------:R-:W-:Y:S02]  /*6fc0*/  IMAD.SHL.U32 R21, R21, 0x80, RZ ;  /* 0x0000008015157824 */ /* 0x000fe400078e00ff */
[----:B------:R-:W-:Y:S02]  /*6fd0*/  IMAD R20, R20, 0x80, R11 ;  /* 0x0000008014147824 */ /* 0x000fe400078e020b */
[----:B------:R-:W-:Y:S02]  /*6fe0*/  IMAD.MOV.U32 R24, RZ, RZ, RZ ;  /* 0x000000ffff187224 */ /* 0x000fe400078e00ff */
[----:B------:R-:W-:Y:S02]  /*6ff0*/  IMAD.MOV.U32 R4, RZ, RZ, R13 ;  /* 0x000000ffff047224 */ /* 0x000fe400078e000d */
[----:B------:R-:W-:Y:S02]  /*7000*/  IMAD.MOV.U32 R5, RZ, RZ, R3 ;  /* 0x000000ffff057224 */ /* 0x000fe400078e0003 */
[----:B------:R-:W-:-:S02]  /*7010*/  IMAD.MOV.U32 R7, RZ, RZ, R8 ;  /* 0x000000ffff077224 */ /* 0x000fc400078e0008 */
[----:B------:R-:W-:-:S07]  /*7020*/  VIADD R25, R21, 0x40 ;  /* 0x0000004015197836 */ /* 0x000fce0000000000 */
.L_x_172:
[----:B------:R-:W0:Y:S01]  /*7030*/  S2R R15, SR_CgaCtaId ;  /* 0x00000000000f7919 */ /* 0x000e220000008800 */
[----:B------:R-:W-:Y:S02]  /*7040*/  MOV R14, 0x400 ;  /* 0x00000400000e7802 */ /* 0x000fe40000000f00 */
[----:B------:R-:W-:Y:S02]  /*7050*/  ISETP.NE.AND P1, PT, R0, RZ, PT ;  /* 0x000000ff0000720c */ /* 0x000fe40003f25270 */
[----:B0-----:R-:W-:Y:S02]  /*7060*/  LEA R22, R15, R14, 0x18 ;  /* 0x0000000e0f167211 */ /* 0x001fe400078ec0ff */
[----:B------:R-:W-:-:S09]  /*7070*/  SHF.L.U32 R14, R5, 0x1f, RZ ;  /* 0x0000001f050e7819 */ /* 0x000fd200000006ff */
[----:B------:R-:W0:Y:S01]  /*7080*/  @!P1 LDC R15, c[0x0][0x500] ;  /* 0x00014000ff0f9b82 */ /* 0x000e220000000800 */
[----:B------:R-:W-:-:S04]  /*7090*/  IMAD R23, R7, 0x8, R22 ;  /* 0x0000000807177824 */ /* 0x000fc800078e0216 */
[----:B------:R-:W1:Y:S02]  /*70a0*/  SYNCS.PHASECHK.TRANS64.TRYWAIT P0, [R23+URZ+0x20], R14 ;  /* 0x0000200e170075a7 */ /* 0x000e64000800017f */
[----:B-1----:R-:W-:Y:S05]  /*70b0*/  @!P0 BRA `(.L_x_170) ;  /* 0x0000000c00908947 */ /* 0x002fea0003800000 */
.L_x_189:
[----:B-1----:R-:W-:Y:S01]  /*70c0*/  PRMT R14, R19, 0x9910, RZ ;  /* 0x00009910130e7816 */ /* 0x002fe200000000ff */
[----:B0-----:R0:W-:Y:S03]  /*70d0*/  @!P1 SYNCS.ARRIVE.TRANS64 RZ, [R23+URZ], R15 ;  /* 0x0000000f17ff99a7 */ /* 0x0011e6000800003f */
[----:B------:R-:W-:-:S13]  /*70e0*/  ISETP.NE.AND P0, PT, R14, 0x2, PT ;  /* 0x000000020e00780c */ /* 0x000fda0003f05270 */
[----:B0-----:R-:W-:Y:S05]  /*70f0*/  @P0 BRA `(.L_x_171) ;  /* 0x0000000000040947 */ /* 0x001fea0003800000 */
[----:B------:R-:W-:Y:S01]  /*7100*/  BPT.TRAP 0x1 ;  /* 0x000000040000795c */ /* 0x000fe20000300000 */
.L_x_171:
[----:B------:R-:W-:Y:S01]  /*7110*/  IMAD R14, R7, 0x2000, R12 ;  /* 0x00002000070e7824 */ /* 0x000fe200078e020c */
[----:B------:R-:W-:Y:S01]  /*7120*/  R2UR UR25, R23 ;  /* 0x00000000171972ca */ /* 0x000fe200000e0000 */
[--C-:B------:R-:W-:Y:S01]  /*7130*/  IMAD R15, R7, 0x4000, R22.reuse ;  /* 0x00004000070f7824 */ /* 0x100fe200078e0216 */
[----:B------:R-:W-:Y:S01]  /*7140*/  R2UR UR27, R24 ;  /* 0x00000000181b72ca */ /* 0x000fe200000e0000 */
[----:B------:R-:W-:Y:S01]  /*7150*/  IMAD R14, R14, 0x2, R22 ;  /* 0x000000020e0e7824 */ /* 0x000fe200078e0216 */
[----:B------:R-:W-:Y:S01]  /*7160*/  R2UR UR28, R6 ;  /* 0x00000000061c72ca */ /* 0x000fe200000e0000 */
[----:B------:R-:W-:Y:S01]  /*7170*/  VIADD R4, R4, 0xffffffff ;  /* 0xffffffff04047836 */ /* 0x000fe20000000000 */
[----:B------:R-:W-:Y:S01]  /*7180*/  R2UR UR16, R15 ;  /* 0x000000000f1072ca */ /* 0x000fe200000e0000 */
[----:B------:R-:W-:Y:S01]  /*7190*/  UIADD3 UR4, UP0, UR22, 0xf0, URZ ;  /* 0x000000f016047890 */ /* 0x000fe2000ff1e03f */
[----:B------:R-:W-:Y:S01]  /*71a0*/  R2UR UR8, R14 ;  /* 0x000000000e0872ca */ /* 0x000fe200000e0000 */
[----:B------:R-:W-:Y:S01]  /*71b0*/  UIADD3 UR30, UP1, UR22, 0x1f0, URZ ;  /* 0x000001f0161e7890 */ /* 0x000fe2000ff3e03f */
[----:B------:R-:W-:Y:S01]  /*71c0*/  R2UR UR26, R21 ;  /* 0x00000000151a72ca */ /* 0x000fe200000e0000 */
[----:B------:R-:W-:Y:S01]  /*71d0*/  UIADD3.X UR5, URZ, UR23, URZ, UP0, !UPT ;  /* 0x000000173f057290 */ /* 0x000fe200087fe43f */
[----:B------:R-:W-:Y:S01]  /*71e0*/  R2UR UR18, R25 ;  /* 0x00000000191272ca */ /* 0x000fe200000e0000 */
[----:B------:R-:W-:Y:S01]  /*71f0*/  VIADD R7, R7, 0x1 ;  /* 0x0000000107077836 */ /* 0x000fe20000000000 */
[----:B------:R-:W-:Y:S01]  /*7200*/  R2UR UR11, R20 ;  /* 0x00000000140b72ca */ /* 0x000fe200000e0000 */
[----:B------:R-:W-:Y:S01]  /*7210*/  UIADD3.X UR31, URZ, UR23, URZ, UP1, !UPT ;  /* 0x000000173f1f7290 */ /* 0x000fe20008ffe43f */
[----:B------:R-:W-:Y:S01]  /*7220*/  ISETP.GT.AND P1, PT, R4, 0x1, PT ;  /* 0x000000010400780c */ /* 0x000fe20003f24270 */
[----:B------:R-:W-:Y:S01]  /*7230*/  UMOV UR6, 0x0 ;  /* 0x0000000000067882 */ /* 0x000fe20000000000 */
[C---:B------:R-:W-:Y:S01]  /*7240*/  ISETP.NE.AND P0, PT, R7.reuse, 0x4, PT ;  /* 0x000000040700780c */ /* 0x040fe20003f05270 */
[----:B------:R-:W-:Y:S01]  /*7250*/  UIADD3 UR24, UR16, 0x100, URZ ;  /* 0x0000010010187890 */ /* 0x000fe2000fffe03f */
[----:B------:R-:W-:Y:S01]  /*7260*/  VIADD R24, R24, 0x40 ;  /* 0x0000004018187836 */ /* 0x000fe20000000000 */
[----:B------:R-:W-:Y:S01]  /*7270*/  UIADD3 UR16, UR16, 0x2100, URZ ;  /* 0x0000210010107890 */ /* 0x000fe2000fffe03f */
[----:B------:R-:W-:Y:S01]  /*7280*/  SEL R14, RZ, 0x1, P0 ;  /* 0x00000001ff0e7807 */ /* 0x000fe20000000000 */
[----:B------:R-:W-:Y:S01]  /*7290*/  UIADD3 UR8, UR8, 0x10100, URZ ;  /* 0x0001010008087890 */ /* 0x000fe2000fffe03f */
[----:B------:R-:W-:Y:S01]  /*72a0*/  SEL R7, R7, RZ, P0 ;  /* 0x000000ff07077207 */ /* 0x000fe20000000000 */
[----:B------:R-:W-:Y:S01]  /*72b0*/  UMOV UR7, 0x10000000 ;  /* 0x1000000000077882 */ /* 0x000fe20000000000 */
[----:B------:R-:W-:Y:S01]  /*72c0*/  UMOV UR17, UR25 ;  /* 0x0000001900117c82 */ /* 0x000fe20008000000 */
[----:B------:R-:W-:Y:S01]  /*72d0*/  UMOV UR19, UR27 ;  /* 0x0000001b00137c82 */ /* 0x000fe20008000000 */
[----:B------:R-:W-:Y:S01]  /*72e0*/  UMOV UR20, UR28 ;  /* 0x0000001c00147c82 */ /* 0x000fe20008000000 */
[----:B------:R0:W-:Y:S01]  /*72f0*/  UTMALDG.3D [UR24], [UR4], desc[UR6] ;  /* 0x00000618040075b4 */ /* 0x0001e20008011000 */
[----:B------:R-:W-:Y:S01]  /*7300*/  UMOV UR21, 0xff0000 ;  /* 0x00ff000000157882 */ /* 0x000fe20000000000 */
[----:B------:R-:W-:Y:S01]  /*7310*/  UMOV UR9, UR25 ;  /* 0x0000001900097c82 */ /* 0x000fe20008000000 */
[----:B------:R-:W-:Y:S01]  /*7320*/  UMOV UR10, UR27 ;  /* 0x0000001b000a7c82 */ /* 0x000fe20008000000 */
[----:B------:R-:W-:Y:S01]  /*7330*/  UMOV UR12, UR28 ;  /* 0x0000001c000c7c82 */ /* 0x000fe20008000000 */
[----:B------:R-:W-:Y:S01]  /*7340*/  LOP3.LUT R5, R5, R14, RZ, 0x3c, !PT ;  /* 0x0000000e05057212 */ /* 0x000fe200078e3cff */
[----:B------:R0:W-:Y:S01]  /*7350*/  UTMALDG.3D [UR16], [UR4], desc[UR6] ;  /* 0x00000610040075b4 */ /* 0x0001e20008011000 */
[----:B------:R0:W-:Y:S02]  /*7360*/  UTMALDG.3D.MULTICAST [UR8], [UR30], UR21, desc[UR6] ;  /* 0x000006081e0073b4 */ /* 0x0001e40008011815 */
[----:B0-----:R-:W-:Y:S05]  /*7370*/  @P1 BRA `(.L_x_172) ;  /* 0xfffffffc002c1947 */ /* 0x001fea000383ffff */
.L_x_169:
[----:B------:R-:W-:Y:S05]  /*7380*/  BSYNC B1 ;  /* 0x0000000000017941 */ /* 0x000fea0003800000 */
.L_x_168:
[----:B------:R-:W-:Y:S01]  /*7390*/  LOP3.LUT P1, RZ, R10, 0xff, RZ, 0xc0, !PT ;  /* 0x000000ff0aff7812 */ /* 0x000fe2000782c0ff */
[----:B------:R-:W-:Y:S01]  /*73a0*/  IMAD.IADD R8, R9, 0x1, R8 ;  /* 0x0000000109087824 */ /* 0x000fe200078e0208 */
[----:B------:R-:W-:Y:S01]  /*73b0*/  IADD3 R16, P2, R16, UR36, RZ ;  /* 0x0000002410107c10 */ /* 0x000fe2000ff5e0ff */
[----:B------:R-:W-:Y:S01]  /*73c0*/  ULDC.64 UR4, c[0x0][0x650] ;  /* 0x0001940000047ab9 */ /* 0x000fe20000000a00 */
[----:B------:R-:W-:Y:S01]  /*73d0*/  BSSY B1, `(.L_x_173) ;  /* 0x000006d000017945 */ /* 0x000fe20003800000 */
[----:B------:R-:W-:Y:S01]  /*73e0*/  IMAD.MOV.U32 R21, RZ, RZ, -0x1 ;  /* 0xffffffffff157424 */ /* 0x000fe200078e00ff */
[----:B------:R-:W-:Y:S01]  /*73f0*/  SHF.R.U32.HI R4, RZ, 0x2, R8 ;  /* 0x00000002ff047819 */ /* 0x000fe20000011608 */
[----:B------:R-:W-:Y:S01]  /*7400*/  IMAD.MOV.U32 R20, RZ, RZ, -0x1 ;  /* 0xffffffffff147424 */ /* 0x000fe200078e00ff */
[----:B------:R-:W-:Y:S02]  /*7410*/  ISETP.GT.U32.AND P0, PT, R8, 0x3, PT ;  /* 0x000000030800780c */ /* 0x000fe40003f04070 */
[----:B------:R-:W-:-:S02]  /*7420*/  LOP3.LUT R4, R4, 0x1, RZ, 0xc0, !PT ;  /* 0x0000000104047812 */ /* 0x000fc400078ec0ff */
[----:B------:R-:W-:Y:S01]  /*7430*/  ISETP.LT.U32.AND P0, PT, R9, 0x4, P0 ;  /* 0x000000040900780c */ /* 0x000fe20000701070 */
[----:B------:R-:W0:Y:S01]  /*7440*/  @P1 S2R R6, SR_CgaCtaId ;  /* 0x0000000000061919 */ /* 0x000e220000008800 */
[----:B------:R-:W-:Y:S02]  /*7450*/  @P1 MOV R5, 0x400 ;  /* 0x0000040000051802 */ /* 0x000fe40000000f00 */
[----:B------:R-:W-:Y:S02]  /*7460*/  IADD3.X R17, R17, UR42, RZ, P2, !PT ;  /* 0x0000002a11117c10 */ /* 0x000fe400097fe4ff */
[----:B------:R-:W-:Y:S02]  /*7470*/  ISETP.GE.U32.AND P2, PT, R16, UR4, PT ;  /* 0x0000000410007c0c */ /* 0x000fe4000bf46070 */
[----:B------:R-:W-:Y:S02]  /*7480*/  LOP3.LUT R8, R8, 0x3, RZ, 0xc0, !PT ;  /* 0x0000000308087812 */ /* 0x000fe400078ec0ff */
[----:B------:R-:W-:-:S02]  /*7490*/  PRMT R10, RZ, 0x7610, R10 ;  /* 0x00007610ff0a7816 */ /* 0x000fc4000000000a */
[----:B0-----:R-:W-:Y:S01]  /*74a0*/  @P1 LEA R5, R6, R5, 0x18 ;  /* 0x0000000506051211 */ /* 0x001fe200078ec0ff */
[----:B------:R-:W-:-:S03]  /*74b0*/  IMAD.MOV.U32 R6, RZ, RZ, -0x1 ;  /* 0xffffffffff067424 */ /* 0x000fc600078e00ff */
[----:B------:R0:W-:Y:S01]  /*74c0*/  @P1 SYNCS.ARRIVE.TRANS64.A1T0 RZ, [R5+URZ+0x58], RZ ;  /* 0x000058ff05ff19a7 */ /* 0x0001e2000810003f */
[----:B------:R-:W-:Y:S02]  /*74d0*/  ISETP.NE.U32.AND P1, PT, R4, 0x1, PT ;  /* 0x000000010400780c */ /* 0x000fe40003f25070 */
[----:B------:R-:W-:Y:S02]  /*74e0*/  SEL R4, RZ, 0x1, !P0 ;  /* 0x00000001ff047807 */ /* 0x000fe40004000000 */
[----:B------:R-:W-:Y:S02]  /*74f0*/  ISETP.GE.U32.AND.EX P0, PT, R17, UR5, PT, P2 ;  /* 0x0000000511007c0c */ /* 0x000fe4000bf06120 */
[----:B------:R-:W-:-:S04]  /*7500*/  ISETP.GT.U32.AND P1, PT, R9, 0x3, !P1 ;  /* 0x000000030900780c */ /* 0x000fc80004f24070 */
[----:B0-----:R-:W-:-:S04]  /*7510*/  SEL R5, RZ, 0x1, !P1 ;  /* 0x00000001ff057807 */ /* 0x001fc80004800000 */
[--C-:B------:R-:W-:Y:S02]  /*7520*/  LOP3.LUT R3, R5, R3, R4.reuse, 0x96, !PT ;  /* 0x0000000305037212 */ /* 0x100fe400078e9604 */
[----:B------:R-:W-:Y:S01]  /*7530*/  PRMT R4, RZ, 0x7610, R4 ;  /* 0x00007610ff047816 */ /* 0x000fe20000000004 */
[----:B------:R-:W-:Y:S06]  /*7540*/  @P0 BRA `(.L_x_174) ;  /* 0x0000000400540947 */ /* 0x000fec0003800000 */
[----:B------:R-:W0:Y:S01]  /*7550*/  S2R R15, SR_CTAID.X ;  /* 0x00000000000f7919 */ /* 0x000e220000002500 */
[----:B------:R-:W-:Y:S01]  /*7560*/  ULDC.64 UR4, c[0x0][0x628] ;  /* 0x00018a0000047ab9 */ /* 0x000fe20000000a00 */
[----:B------:R-:W-:Y:S01]  /*7570*/  ULDC UR7, c[0x0][0x630] ;  /* 0x00018c0000077ab9 */ /* 0x000fe20000000800 */
[----:B------:R-:W-:Y:S01]  /*7580*/  ISETP.NE.U32.AND P0, PT, RZ, UR4, PT ;  /* 0x00000004ff007c0c */ /* 0x000fe2000bf05070 */
[----:B------:R-:W1:Y:S01]  /*7590*/  S2R R20, SR_CTAID.Y ;  /* 0x0000000000147919 */ /* 0x000e620000002600 */
[----:B------:R-:W-:Y:S01]  /*75a0*/  ULDC UR8, c[0x0][0x150] ;  /* 0x0000540000087ab9 */ /* 0x000fe20000000800 */
[----:B------:R-:W-:Y:S01]  /*75b0*/  IMAD.MOV.U32 R4, RZ, RZ, R16 ;  /* 0x000000ffff047224 */ /* 0x000fe200078e0010 */
[----:B------:R-:W-:Y:S01]  /*75c0*/  ISETP.NE.AND.EX P0, PT, RZ, UR5, PT, P0 ;  /* 0x00000005ff007c0c */ /* 0x000fe2000bf05300 */
[----:B------:R-:W-:Y:S01]  /*75d0*/  IMAD.MOV.U32 R5, RZ, RZ, R17 ;  /* 0x000000ffff057224 */ /* 0x000fe200078e0011 */
[----:B0-----:R-:W-:-:S11]  /*75e0*/  I2FP.F32.U32 R22, R15 ;  /* 0x0000000f00167245 */ /* 0x001fd60000201000 */
[----:B------:R-:W-:Y:S05]  /*75f0*/  @!P0 BRA `(.L_x_175) ;  /* 0x0000000000288947 */ /* 0x000fea0003800000 */
[----:B------:R-:W-:Y:S02]  /*7600*/  ULDC UR6, c[0x0][0x634] ;  /* 0x00018d0000067ab9 */ /* 0x000fe40000000800 */
[----:B------:R-:W-:-:S05]  /*7610*/  IADD3 R5, P0, R16, UR6, RZ ;  /* 0x0000000610057c10 */ /* 0x000fca000ff1e0ff */
[----:B------:R-:W-:-:S04]  /*7620*/  IMAD.X R21, RZ, RZ, R17, P0 ;  /* 0x000000ffff157224 */ /* 0x000fc800000e0611 */
[----:B------:R-:W-:-:S04]  /*7630*/  IMAD.WIDE.U32 R6, R21, UR4, RZ ;  /* 0x0000000415067c25 */ /* 0x000fc8000f8e00ff */
[----:B------:R-:W-:-:S04]  /*7640*/  IMAD.WIDE.U32 R6, P0, R5, UR5, R6 ;  /* 0x0000000505067c25 */ /* 0x000fc8000f800006 */
[----:B------:R-:W-:-:S04]  /*7650*/  IMAD.WIDE.U32 R4, R5, UR4, RZ ;  /* 0x0000000405047c25 */ /* 0x000fc8000f8e00ff */
[----:B------:R-:W-:Y:S01]  /*7660*/  IMAD.MOV.U32 R4, RZ, RZ, R7 ;  /* 0x000000ffff047224 */ /* 0x000fe200078e0007 */
[----:B------:R-:W-:Y:S01]  /*7670*/  IADD3 RZ, P1, R5, R6, RZ ;  /* 0x0000000605ff7210 */ /* 0x000fe20007f3e0ff */
[----:B------:R-:W-:-:S04]  /*7680*/  IMAD.X R5, RZ, RZ, RZ, P0 ;  /* 0x000000ffff057224 */ /* 0x000fc800000e06ff */
[----:B------:R-:W-:-:S08]  /*7690*/  IMAD.WIDE.U32.X R4, R21, UR5, R4, P1 ;  /* 0x0000000515047c25 */ /* 0x000fd000088e0404 */
.L_x_175:
[--C-:B------:R-:W-:Y:S01]  /*76a0*/  SHF.R.U64 R14, R4, UR7, R5.reuse ;  /* 0x00000007040e7c19 */ /* 0x100fe20008001205 */
[----:B------:R-:W-:Y:S01]  /*76b0*/  FMUL R22, R22, UR8 ;  /* 0x0000000816167c20 */ /* 0x000fe20008400000 */
[----:B------:R-:W-:Y:S01]  /*76c0*/  SHF.R.U32.HI R4, RZ, UR7, R5 ;  /* 0x00000007ff047c19 */ /* 0x000fe20008011605 */
[----:B------:R-:W0:Y:S01]  /*76d0*/  LDC R6, c[0x0][0x144] ;  /* 0x00005100ff067b82 */ /* 0x000e220000000800 */
[----:B------:R-:W-:Y:S01]  /*76e0*/  IADD3 R5, P0, RZ, -R14, RZ ;  /* 0x8000000eff057210 */ /* 0x000fe20007f1e0ff */
[----:B------:R-:W-:Y:S01]  /*76f0*/  ULDC UR6, c[0x0][0x154] ;  /* 0x0000550000067ab9 */ /* 0x000fe20000000800 */
[----:B-1----:R-:W-:Y:S01]  /*7700*/  I2FP.F32.U32 R7, R20 ;  /* 0x0000001400077245 */ /* 0x002fe20000201000 */
[----:B------:R-:W1:Y:S01]  /*7710*/  F2I.U32.TRUNC.NTZ R22, R22 ;  /* 0x0000001600167305 */ /* 0x000e62000020f000 */
[----:B------:R-:W-:Y:S01]  /*7720*/  ULDC.64 UR4, c[0x0][0x620] ;  /* 0x0001880000047ab9 */ /* 0x000fe20000000a00 */
[----:B------:R-:W-:Y:S01]  /*7730*/  IMAD.X R4, RZ, RZ, ~R4, P0 ;  /* 0x000000ffff047224 */ /* 0x000fe200000e0e04 */
[----:B------:R-:W-:Y:S01]  /*7740*/  ISETP.NE.AND P2, PT, R2, 0x1, PT ;  /* 0x000000010200780c */ /* 0x000fe20003f45270 */
[----:B------:R-:W-:Y:S01]  /*7750*/  FMUL R23, R7, UR6 ;  /* 0x0000000607177c20 */ /* 0x000fe20008400000 */
[----:B------:R-:W2:Y:S01]  /*7760*/  LDC R25, c[0x0][0x148] ;  /* 0x00005200ff197b82 */ /* 0x000ea20000000800 */
[----:B------:R-:W-:Y:S01]  /*7770*/  IMAD R4, R4, UR4, RZ ;  /* 0x0000000404047c24 */ /* 0x000fe2000f8e02ff */
[----:B------:R-:W-:-:S02]  /*7780*/  ULDC.64 UR6, c[0x0][0x640] ;  /* 0x0001900000067ab9 */ /* 0x000fc40000000a00 */
[----:B------:R-:W-:Y:S01]  /*7790*/  ISETP.NE.U32.AND P0, PT, RZ, UR6, PT ;  /* 0x00000006ff007c0c */ /* 0x000fe2000bf05070 */
[----:B------:R-:W3:Y:S01]  /*77a0*/  F2I.U32.TRUNC.NTZ R23, R23 ;  /* 0x0000001700177305 */ /* 0x000ee2000020f000 */
[C---:B------:R-:W-:Y:S02]  /*77b0*/  IMAD R7, R5.reuse, UR5, R4 ;  /* 0x0000000505077c24 */ /* 0x040fe4000f8e0204 */
[----:B------:R-:W-:Y:S01]  /*77c0*/  IMAD.WIDE.U32 R4, R5, UR4, R16 ;  /* 0x0000000405047c25 */ /* 0x000fe2000f8e0010 */
[----:B------:R-:W-:Y:S01]  /*77d0*/  ULDC UR4, c[0x0][0x618] ;  /* 0x0001860000047ab9 */ /* 0x000fe20000000800 */
[----:B------:R-:W-:Y:S02]  /*77e0*/  ISETP.NE.AND.EX P0, PT, RZ, UR7, PT, P0 ;  /* 0x00000007ff007c0c */ /* 0x000fe4000bf05300 */
[----:B------:R-:W-:Y:S02]  /*77f0*/  IMAD.IADD R5, R5, 0x1, R7 ;  /* 0x0000000105057824 */ /* 0x000fe400078e0207 */
[----:B-1----:R-:W-:-:S03]  /*7800*/  IMAD.MOV R22, RZ, RZ, -R22 ;  /* 0x000000ffff167224 */ /* 0x002fc600078e0a16 */
[----:B------:R-:W-:Y:S01]  /*7810*/  SHF.R.U64 R21, R4, UR4, R5 ;  /* 0x0000000404157c19 */ /* 0x000fe20008001205 */
[----:B0-----:R-:W-:Y:S01]  /*7820*/  IMAD R15, R6, R22, R15 ;  /* 0x00000016060f7224 */ /* 0x001fe200078e020f */
[----:B------:R-:W-:Y:S01]  /*7830*/  SHF.R.U32.HI R4, RZ, UR4, R5 ;  /* 0x00000004ff047c19 */ /* 0x000fe20008011605 */
[----:B------:R-:W-:Y:S01]  /*7840*/  ULDC UR4, c[0x0][0x608] ;  /* 0x0001820000047ab9 */ /* 0x000fe20000000800 */
[----:B---3--:R-:W-:Y:S02]  /*7850*/  IMAD.MOV R6, RZ, RZ, -R23 ;  /* 0x000000ffff067224 */ /* 0x008fe400078e0a17 */
[--C-:B------:R-:W-:Y:S02]  /*7860*/  SHF.R.U64 R22, R21, UR4, R4.reuse ;  /* 0x0000000415167c19 */ /* 0x100fe40008001204 */
[----:B------:R-:W-:Y:S01]  /*7870*/  SHF.R.U32.HI R5, RZ, UR4, R4 ;  /* 0x00000004ff057c19 */ /* 0x000fe20008011604 */
[----:B------:R-:W-:Y:S01]  /*7880*/  ULDC UR4, c[0x0][0x658] ;  /* 0x0001960000047ab9 */ /* 0x000fe20000000800 */
[----:B--2---:R-:W-:-:S02]  /*7890*/  @P2 IMAD R15, R25, R6, R20 ;  /* 0x00000006190f2224 */ /* 0x004fc400078e0214 */
[--C-:B------:R-:W-:Y:S02]  /*78a0*/  SHF.R.U64 R20, R22, UR4, R5.reuse ;  /* 0x0000000416147c19 */ /* 0x100fe40008001205 */
[----:B------:R-:W-:-:S03]  /*78b0*/  SHF.R.U32.HI R23, RZ, UR4, R5 ;  /* 0x00000004ff177c19 */ /* 0x000fc60008011605 */
[----:B------:R-:W-:Y:S02]  /*78c0*/  IMAD.MOV.U32 R6, RZ, RZ, R20 ;  /* 0x000000ffff067224 */ /* 0x000fe400078e0014 */
[----:B------:R-:W-:Y:S01]  /*78d0*/  IMAD.MOV.U32 R5, RZ, RZ, R23 ;  /* 0x000000ffff057224 */ /* 0x000fe200078e0017 */
[----:B------:R-:W-:Y:S06]  /*78e0*/  @!P0 BRA `(.L_x_176) ;  /* 0x00000000002c8947 */ /* 0x000fec0003800000 */
        /* <DEDUP_REMOVED lines=9> */
[----:B------:R-:W-:-:S04]  /*7980*/  IMAD.WIDE.U32.X R4, R23, UR7, R4, P1 ;  /* 0x0000000717047c25 */ /* 0x000fc800088e0404 */
[----:B------:R-:W-:-:S07]  /*7990*/  IMAD.MOV.U32 R6, RZ, RZ, R4 ;  /* 0x000000ffff067224 */ /* 0x000fce00078e0004 */
.L_x_176:
[----:B------:R-:W-:Y:S01]  /*79a0*/  ULDC UR4, c[0x0][0x648] ;  /* 0x0001920000047ab9 */ /* 0x000fe20000000800 */
[----:B------:R-:W-:Y:S01]  /*79b0*/  LOP3.LUT R4, R22, UR14, RZ, 0xc0, !PT ;  /* 0x0000000e16047c12 */ /* 0x000fe2000f8ec0ff */
[----:B------:R-:W-:Y:S01]  /*79c0*/  ULDC UR5, c[0x0][0x610] ;  /* 0x0001840000057ab9 */ /* 0x000fe20000000800 */
[----:B------:R-:W-:Y:S01]  /*79d0*/  SHF.R.U64 R5, R6, UR4, R5 ;  /* 0x0000000406057c19 */ /* 0x000fe20008001205 */
[----:B------:R-:W-:Y:S01]  /*79e0*/  ULDC UR4, c[0x0][0x638] ;  /* 0x00018e0000047ab9 */ /* 0x000fe20000000800 */
[----:B------:R-:W-:-:S03]  /*79f0*/  LOP3.LUT R21, R21, UR13, RZ, 0xc0, !PT ;  /* 0x0000000d15157c12 */ /* 0x000fc6000f8ec0ff */
[----:B------:R-:W-:Y:S02]  /*7a00*/  IMAD.MOV R7, RZ, RZ, -R5 ;  /* 0x000000ffff077224 */ /* 0x000fe400078e0a05 */
[----:B------:R-:W-:Y:S02]  /*7a10*/  IMAD R4, R5, UR15, R4 ;  /* 0x0000000f05047c24 */ /* 0x000fe4000f8e0204 */
[----:B------:R-:W-:Y:S01]  /*7a20*/  IMAD R20, R7, UR4, R20 ;  /* 0x0000000407147c24 */ /* 0x000fe2000f8e0214 */
[----:B------:R-:W-:Y:S01]  /*7a30*/  ULDC UR4, c[0x0][0x600] ;  /* 0x0001800000047ab9 */ /* 0x000fe20000000800 */
[----:B------:R-:W-:Y:S02]  /*7a40*/  IMAD R15, R4, UR5, R15 ;  /* 0x00000005040f7c24 */ /* 0x000fe4000f8e020f */
[----:B------:R-:W-:Y:S02]  /*7a50*/  IMAD R6, R20, UR4, R21 ;  /* 0x0000000414067c24 */ /* 0x000fe4000f8e0215 */
[----:B------:R-:W-:-:S03]  /*7a60*/  IMAD.MOV.U32 R4, RZ, RZ, 0x1 ;  /* 0x00000001ff047424 */ /* 0x000fc600078e00ff */
[----:B------:R-:W-:Y:S02]  /*7a70*/  SEL R20, R6, R15, !P2 ;  /* 0x0000000f06147207 */ /* 0x000fe40005000000 */
[----:B------:R-:W-:Y:S01]  /*7a80*/  SEL R21, R15, R6, !P2 ;  /* 0x000000060f157207 */ /* 0x000fe20005000000 */
[----:B------:R-:W-:-:S07]  /*7a90*/  IMAD.MOV.U32 R6, RZ, RZ, R14 ;  /* 0x000000ffff067224 */ /* 0x000fce00078e000e */
.L_x_174:
[----:B------:R-:W-:Y:S05]  /*7aa0*/  BSYNC B1 ;  /* 0x0000000000017941 */ /* 0x000fea0003800000 */
.L_x_173:
[----:B------:R-:W-:-:S13]  /*7ab0*/  LOP3.LUT P0, RZ, R4, 0xff, RZ, 0xc0, !PT ;  /* 0x000000ff04ff7812 */ /* 0x000fda000780c0ff */
[----:B------:R-:W-:Y:S05]  /*7ac0*/  @P0 BRA `(.L_x_177) ;  /* 0xfffffff4001c0947 */ /* 0x000fea000383ffff */
[----:B------:R-:W-:Y:S05]  /*7ad0*/  BSYNC B0 ;  /* 0x0000000000007941 */ /* 0x000fea0003800000 */
.L_x_166:
[----:B------:R-:W-:-:S03]  /*7ae0*/  UMOV UR4, 0xffffffff ;  /* 0xffffffff00047882 */ /* 0x000fc60000000000 */
[----:B------:R-:W-:Y:S05]  /*7af0*/  BRA.DIV UR4, `(.L_x_178) ;  /* 0x0000000604147947 */ /* 0x000fea000b800000 */
[----:B------:R-:W-:-:S13]  /*7b00*/  ELECT P6, URZ, PT ;  /* 0x00000000003f782f */ /* 0x000fda00038c0000 */
.L_x_192:
[----:B------:R-:W-:Y:S04]  /*7b10*/  BSSY B0, `(.L_x_179) ;  /* 0x000002b000007945 */ /* 0x000fe80003800000 */
[----:B------:R-:W-:Y:S05]  /*7b20*/  @!P6 BRA `(.L_x_180) ;  /* 0x0000000000a4e947 */ /* 0x000fea0003800000 */
[----:B------:R-:W-:-:S04]  /*7b30*/  LOP3.LUT R18, R18, 0x2, RZ, 0xfc, !PT ;  /* 0x0000000212127812 */ /* 0x000fc800078efcff */
[----:B------:R-:W-:-:S13]  /*7b40*/  ISETP.NE.AND P0, PT, R18, 0x3, PT ;  /* 0x000000031200780c */ /* 0x000fda0003f05270 */
[----:B------:R-:W-:Y:S05]  /*7b50*/  @!P0 BRA `(.L_x_181) ;  /* 0x0000000000048947 */ /* 0x000fea0003800000 */
[----:B------:R-:W-:Y:S01]  /*7b60*/  BPT.TRAP 0x1 ;  /* 0x000000040000795c */ /* 0x000fe20000300000 */
.L_x_181:
[----:B------:R-:W0:Y:S01]  /*7b70*/  S2R R5, SR_CgaCtaId ;  /* 0x0000000000057919 */ /* 0x000e220000008800 */
[----:B------:R-:W-:Y:S02]  /*7b80*/  MOV R0, 0x400 ;  /* 0x0000040000007802 */ /* 0x000fe40000000f00 */
[----:B------:R-:W-:Y:S02]  /*7b90*/  SHF.L.U32 R2, R3, 0x1f, RZ ;  /* 0x0000001f03027819 */ /* 0x000fe400000006ff */
[----:B0-----:R-:W-:-:S05]  /*7ba0*/  LEA R5, R5, R0, 0x18 ;  /* 0x0000000005057211 */ /* 0x001fca00078ec0ff */
[----:B------:R-:W-:-:S04]  /*7bb0*/  VIADD R5, R5, 0x20 ;  /* 0x0000002005057836 */ /* 0x000fc80000000000 */
[C---:B------:R-:W-:Y:S02]  /*7bc0*/  IMAD R7, R8.reuse, 0x8, R5 ;  /* 0x0000000808077824 */ /* 0x040fe400078e0205 */
[----:B------:R-:W-:Y:S02]  /*7bd0*/  VIADD R8, R8, 0x1 ;  /* 0x0000000108087836 */ /* 0x000fe40000000000 */
[----:B------:R-:W0:Y:S03]  /*7be0*/  SYNCS.PHASECHK.TRANS64.TRYWAIT P0, [R7+URZ], R2 ;  /* 0x00000002070075a7 */ /* 0x000e26000800017f */
[----:B------:R-:W-:-:S04]  /*7bf0*/  ISETP.NE.AND P1, PT, R8, 0x4, PT ;  /* 0x000000040800780c */ /* 0x000fc80003f25270 */
[----:B------:R-:W-:Y:S02]  /*7c00*/  SEL R0, RZ, 0x1, P1 ;  /* 0x00000001ff007807 */ /* 0x000fe40000800000 */
[----:B------:R-:W-:Y:S02]  /*7c10*/  SEL R8, R8, RZ, P1 ;  /* 0x000000ff08087207 */ /* 0x000fe40000800000 */
[----:B------:R-:W-:-:S03]  /*7c20*/  LOP3.LUT R9, R3, R0, RZ, 0x3c, !PT ;  /* 0x0000000003097212 */ /* 0x000fc600078e3cff */
[----:B------:R-:W-:Y:S01]  /*7c30*/  IMAD R6, R8, 0x8, R5 ;  /* 0x0000000808067824 */ /* 0x000fe200078e0205 */
[----:B------:R-:W-:Y:S01]  /*7c40*/  SHF.L.U32 R3, R9, 0x1f, RZ ;  /* 0x0000001f09037819 */ /* 0x000fe200000006ff */
[----:B0-----:R-:W-:Y:S06]  /*7c50*/  @!P0 BRA `(.L_x_182) ;  /* 0x0000000000dc8947 */ /* 0x001fec0003800000 */
.L_x_193:
[----:B------:R-:W1:Y:S01]  /*7c60*/  SYNCS.PHASECHK.TRANS64.TRYWAIT P0, [R6+URZ], R3 ;  /* 0x00000003060075a7 */ /* 0x000e62000800017f */
[----:B------:R-:W-:-:S05]  /*7c70*/  VIADD R0, R8, 0x1 ;  /* 0x0000000108007836 */ /* 0x000fca0000000000 */
[----:B------:R-:W-:-:S04]  /*7c80*/  ISETP.NE.AND P1, PT, R0, 0x4, PT ;  /* 0x000000040000780c */ /* 0x000fc80003f25270 */
[----:B0-----:R-:W-:Y:S02]  /*7c90*/  SEL R2, RZ, 0x1, P1 ;  /* 0x00000001ff027807 */ /* 0x001fe40000800000 */
[----:B------:R-:W-:Y:S02]  /*7ca0*/  SEL R0, R0, RZ, P1 ;  /* 0x000000ff00007207 */ /* 0x000fe40000800000 */
[----:B------:R-:W-:-:S03]  /*7cb0*/  LOP3.LUT R9, R9, R2, RZ, 0x3c, !PT ;  /* 0x0000000209097212 */ /* 0x000fc600078e3cff */
[----:B------:R-:W-:Y:S01]  /*7cc0*/  IMAD R7, R0, 0x8, R5 ;  /* 0x0000000800077824 */ /* 0x000fe200078e0205 */
[----:B------:R-:W-:Y:S01]  /*7cd0*/  SHF.L.U32 R4, R9, 0x1f, RZ ;  /* 0x0000001f09047819 */ /* 0x000fe200000006ff */
[----:B-1----:R-:W-:Y:S06]  /*7ce0*/  @!P0 BRA `(.L_x_183) ;  /* 0x0000000000cc8947 */ /* 0x002fec0003800000 */
.L_x_194:
[----:B------:R-:W1:Y:S01]  /*7cf0*/  SYNCS.PHASECHK.TRANS64.TRYWAIT P0, [R7+URZ], R4 ;  /* 0x00000004070075a7 */ /* 0x000e62000800017f */
[----:B------:R-:W-:-:S05]  /*7d00*/  VIADD R0, R0, 0x1 ;  /* 0x0000000100007836 */ /* 0x000fca0000000000 */
[----:B------:R-:W-:-:S04]  /*7d10*/  ISETP.NE.AND P1, PT, R0, 0x4, PT ;  /* 0x000000040000780c */ /* 0x000fc80003f25270 */
[----:B------:R-:W-:Y:S02]  /*7d20*/  SEL R2, RZ, 0x1, P1 ;  /* 0x00000001ff027807 */ /* 0x000fe40000800000 */
[----:B------:R-:W-:Y:S02]  /*7d30*/  SEL R0, R0, RZ, P1 ;  /* 0x000000ff00007207 */ /* 0x000fe40000800000 */
[----:B------:R-:W-:Y:S01]  /*7d40*/  LOP3.LUT R2, R9, R2, RZ, 0x3c, !PT ;  /* 0x0000000209027212 */ /* 0x000fe200078e3cff */
[----:B-1----:R-:W-:Y:S06]  /*7d50*/  @!P0 BRA `(.L_x_184) ;  /* 0x0000000000c48947 */ /* 0x002fec0003800000 */
.L_x_195:
[----:B------:R-:W-:Y:S01]  /*7d60*/  IMAD R5, R0, 0x8, R5 ;  /* 0x0000000800057824 */ /* 0x000fe200078e0205 */
[----:B------:R-:W-:-:S07]  /*7d70*/  SHF.L.U32 R0, R2, 0x1f, RZ ;  /* 0x0000001f02007819 */ /* 0x000fce00000006ff */
.L_x_185:
[----:B--2---:R2:W3:Y:S02]  /*7d80*/  SYNCS.PHASECHK.TRANS64.TRYWAIT P0, [R5+URZ], R0 ;  /* 0x00000000050075a7 */ /* 0x0044e4000800017f */
[----:B---3--:R-:W-:Y:S05]  /*7d90*/  @!P0 NANOSLEEP.SYNCS 0x989680 ;  /* 0x009896800000895d */ /* 0x008fea0003900000 */
[----:B------:R-:W3:Y:S02]  /*7da0*/  @!P0 SYNCS.PHASECHK.TRANS64 P0, [R5+URZ], R0 ;  /* 0x00000000050085a7 */ /* 0x000ee4000800007f */
[----:B---3--:R-:W-:Y:S05]  /*7db0*/  @!P0 BRA `(.L_x_185) ;  /* 0xfffffffc00f08947 */ /* 0x008fea000383ffff */
.L_x_180:
[----:B------:R-:W-:Y:S05]  /*7dc0*/  BSYNC B0 ;  /* 0x0000000000007941 */ /* 0x000fea0003800000 */
.L_x_179:
[----:B------:R-:W-:Y:S05]  /*7dd0*/  EXIT ;  /* 0x000000000000794d */ /* 0x000fea0003800000 */
.L_x_21:
[----:B-1----:R1:W2:Y:S02]  /*7de0*/  SYNCS.PHASECHK.TRANS64.TRYWAIT P1, [R3+URZ], R0 ;  /* 0x00000000030075a7 */ /* 0x0022a4000802017f */
[----:B--2---:R-:W-:Y:S05]  /*7df0*/  @!P1 NANOSLEEP.SYNCS 0x989680 ;  /* 0x009896800000995d */ /* 0x004fea0003900000 */
[----:B------:R-:W2:Y:S02]  /*7e00*/  @!P1 SYNCS.PHASECHK.TRANS64 P1, [R3+URZ], R0 ;  /* 0x00000000030095a7 */ /* 0x000ea4000802007f */
[----:B--2---:R-:W-:Y:S05]  /*7e10*/  @!P1 BRA `(.L_x_21) ;  /* 0xfffffffc00f09947 */ /* 0x004fea000383ffff */
[----:B------:R-:W-:Y:S05]  /*7e20*/  BRA `(.L_x_20) ;  /* 0xffffff98005c7947 */ /* 0x000fea000383ffff */
.L_x_26:
[----:B-1----:R1:W2:Y:S02]  /*7e30*/  SYNCS.PHASECHK.TRANS64.TRYWAIT P1, [R5+URZ], R4 ;  /* 0x00000004050075a7 */ /* 0x0022a4000802017f */
[----:B--2---:R-:W-:Y:S05]  /*7e40*/  @!P1 NANOSLEEP.SYNCS 0x989680 ;  /* 0x009896800000995d */ /* 0x004fea0003900000 */
[----:B------:R-:W2:Y:S02]  /*7e50*/  @!P1 SYNCS.PHASECHK.TRANS64 P1, [R5+URZ], R4 ;  /* 0x00000004050095a7 */ /* 0x000ea4000802007f */
[----:B--2---:R-:W-:Y:S05]  /*7e60*/  @!P1 BRA `(.L_x_26) ;  /* 0xfffffffc00f09947 */ /* 0x004fea000383ffff */
[----:B------:R-:W-:Y:S05]  /*7e70*/  BRA `(.L_x_25) ;  /* 0xffffff9c00387947 */ /* 0x000fea000383ffff */
.L_x_167:
[----:B------:R-:W-:Y:S01]  /*7e80*/  BSSY B1, `(.L_x_186) ;  /* 0x0000006000017945 */ /* 0x000fe20003800000 */
[----:B------:R-:W-:-:S07]  /*7e90*/  IMAD.MOV.U32 R15, RZ, RZ, -0x1 ;  /* 0xffffffffff0f7424 */ /* 0x000fce00078e00ff */
[----:B------:R-:W-:Y:S05]  /*7ea0*/  WARPSYNC.COLLECTIVE R15, `(.L_x_187) ;  /* 0x000000000f0c7348 */ /* 0x000fea0003c00000 */
[----:B------:R-:W-:Y:S02]  /*7eb0*/  ELECT P6, UR62, PT ;  /* 0x00000000003e782f */ /* 0x000fe400038c0000 */
[----:B------:R-:W-:Y:S01]  /*7ec0*/  MOV R14, UR62 ;  /* 0x0000003e000e7c02 */ /* 0x000fe20008000f00 */
[----:B------:R-:W-:Y:S10]  /*7ed0*/  ENDCOLLECTIVE ;  /* 0x000000000000791b */ /* 0x000ff40003800000 */
.L_x_187:
[----:B------:R-:W-:Y:S05]  /*7ee0*/  BSYNC B1 ;  /* 0x0000000000017941 */ /* 0x000fea0003800000 */
.L_x_186:
[----:B------:R-:W-:Y:S05]  /*7ef0*/  BRA `(.L_x_188) ;  /* 0xfffffff0001c7947 */ /* 0x000fea000383ffff */
.L_x_170:
[----:B-1----:R1:W2:Y:S02]  /*7f00*/  SYNCS.PHASECHK.TRANS64.TRYWAIT P0, [R23+URZ+0x20], R14 ;  /* 0x0000200e170075a7 */ /* 0x0022a4000800017f */
[----:B--2---:R-:W-:Y:S05]  /*7f10*/  @!P0 NANOSLEEP.SYNCS 0x989680 ;  /* 0x009896800000895d */ /* 0x004fea0003900000 */
[----:B------:R-:W2:Y:S02]  /*7f20*/  @!P0 SYNCS.PHASECHK.TRANS64 P0, [R23+URZ+0x20], R14 ;  /* 0x0000200e170085a7 */ /* 0x000ea4000800007f */
[----:B--2---:R-:W-:Y:S05]  /*7f30*/  @!P0 BRA `(.L_x_170) ;  /* 0xfffffffc00f08947 */ /* 0x004fea000383ffff */
[----:B------:R-:W-:Y:S05]  /*7f40*/  BRA `(.L_x_189) ;  /* 0xfffffff0005c7947 */ /* 0x000fea000383ffff */
.L_x_178:
[----:B------:R-:W-:Y:S01]  /*7f50*/  BSSY B0, `(.L_x_190) ;  /* 0x0000006000007945 */ /* 0x000fe20003800000 */
[----:B------:R-:W-:-:S07]  /*7f60*/  IMAD.MOV.U32 R15, RZ, RZ, -0x1 ;  /* 0xffffffffff0f7424 */ /* 0x000fce00078e00ff */
[----:B------:R-:W-:Y:S05]  /*7f70*/  WARPSYNC.COLLECTIVE R15, `(.L_x_191) ;  /* 0x000000000f0c7348 */ /* 0x000fea0003c00000 */
[----:B------:R-:W-:Y:S02]  /*7f80*/  ELECT P6, UR62, PT ;  /* 0x00000000003e782f */ /* 0x000fe400038c0000 */
[----:B------:R-:W-:Y:S01]  /*7f90*/  MOV R14, UR62 ;  /* 0x0000003e000e7c02 */ /* 0x000fe20008000f00 */
[----:B------:R-:W-:Y:S10]  /*7fa0*/  ENDCOLLECTIVE ;  /* 0x000000000000791b */ /* 0x000ff40003800000 */
.L_x_191:
[----:B------:R-:W-:Y:S05]  /*7fb0*/  BSYNC B0 ;  /* 0x0000000000007941 */ /* 0x000fea0003800000 */
.L_x_190:
[----:B------:R-:W-:Y:S05]  /*7fc0*/  BRA `(.L_x_192) ;  /* 0xfffffff800d07947 */ /* 0x000fea000383ffff */
.L_x_182:
[----:B0-----:R0:W1:Y:S02]  /*7fd0*/  SYNCS.PHASECHK.TRANS64.TRYWAIT P0, [R7+URZ], R2 ;  /* 0x00000002070075a7 */ /* 0x001064000800017f */
[----:B-1----:R-:W-:Y:S05]  /*7fe0*/  @!P0 NANOSLEEP.SYNCS 0x989680 ;  /* 0x009896800000895d */ /* 0x002fea0003900000 */
[----:B------:R-:W1:Y:S02]  /*7ff0*/  @!P0 SYNCS.PHASECHK.TRANS64 P0, [R7+URZ], R2 ;  /* 0x00000002070085a7 */ /* 0x000e64000800007f */
[----:B-1----:R-:W-:Y:S05]  /*8000*/  @!P0 BRA `(.L_x_182) ;  /* 0xfffffffc00f08947 */ /* 0x002fea000383ffff */
[----:B------:R-:W-:Y:S05]  /*8010*/  BRA `(.L_x_193) ;  /* 0xfffffffc00107947 */ /* 0x000fea000383ffff */
.L_x_183:
[----:B0-----:R0:W1:Y:S02]  /*8020*/  SYNCS.PHASECHK.TRANS64.TRYWAIT P0, [R6+URZ], R3 ;  /* 0x00000003060075a7 */ /* 0x001064000800017f */
[----:B-1----:R-:W-:Y:S05]  /*8030*/  @!P0 NANOSLEEP.SYNCS 0x989680 ;  /* 0x009896800000895d */ /* 0x002fea0003900000 */
[----:B------:R-:W1:Y:S02]  /*8040*/  @!P0 SYNCS.PHASECHK.TRANS64 P0, [R6+URZ], R3 ;  /* 0x00000003060085a7 */ /* 0x000e64000800007f */
[----:B-1----:R-:W-:Y:S05]  /*8050*/  @!P0 BRA `(.L_x_183) ;  /* 0xfffffffc00f08947 */ /* 0x002fea000383ffff */
[----:B------:R-:W-:Y:S05]  /*8060*/  BRA `(.L_x_194) ;  /* 0xfffffffc00207947 */ /* 0x000fea000383ffff */
.L_x_184:
[----:B-1----:R1:W2:Y:S02]  /*8070*/  SYNCS.PHASECHK.TRANS64.TRYWAIT P0, [R7+URZ], R4 ;  /* 0x00000004070075a7 */ /* 0x0022a4000800017f */
[----:B--2---:R-:W-:Y:S05]  /*8080*/  @!P0 NANOSLEEP.SYNCS 0x989680 ;  /* 0x009896800000895d */ /* 0x004fea0003900000 */
[----:B------:R-:W2:Y:S02]  /*8090*/  @!P0 SYNCS.PHASECHK.TRANS64 P0, [R7+URZ], R4 ;  /* 0x00000004070085a7 */ /* 0x000ea4000800007f */
[----:B--2---:R-:W-:Y:S05]  /*80a0*/  @!P0 BRA `(.L_x_184) ;  /* 0xfffffffc00f08947 */ /* 0x004fea000383ffff */
[----:B------:R-:W-:Y:S05]  /*80b0*/  BRA `(.L_x_195) ;  /* 0xfffffffc00287947 */ /* 0x000fea000383ffff */
.L_x_196:
[----:B------:R-:W-:-:S00]  /*80c0*/  BRA `(.L_x_196) ;  /* 0xfffffffc00fc7947 */ /* 0x000fc0000383ffff */
[----:B------:R-:W-:-:S00]  /*80d0*/  NOP ;  /* 0x0000000000007918 */ /* 0x000fc00000000000 */
        /* <DEDUP_REMOVED lines=10> */
.L_x_197:


//--------------------- .nv.global.init           --------------------------
	.section	.nv.global.init,"aw",@progbits
.nv.global.init:
	.type		$str$22,@object
	.size		$str$22,($str$23 - $str$22)
$str$22:
        /*0000*/ 	.byte	0x6b, 0x5f, 0x74, 0x69, 0x6c, 0x65, 0x5f, 0x63, 0x6f, 0x75, 0x6e, 0x74, 0x20, 0x3e, 0x3d, 0x20
        /*0010*/ 	.byte	0x31, 0x00
	.type		$str$23,@object
	.size		$str$23,(__unnamed_1 - $str$23)
$str$23:
        /*0012*/ 	.byte	0x2f, 0x74, 0x6d, 0x70, 0x2f, 0x63, 0x75, 0x74, 0x6c, 0x61, 0x73, 0x73, 0x5f, 0x73, 0x77, 0x65
        /*0022*/ 	.byte	0x65, 0x70, 0x5f, 0x73, 0x72, 0x63, 0x2f, 0x69, 0x6e, 0x63, 0x6c, 0x75, 0x64, 0x65, 0x2f, 0x63
        /*0032*/ 	.byte	0x75, 0x74, 0x6c, 0x61, 0x73, 0x73, 0x2f, 0x67, 0x65, 0x6d, 0x6d, 0x2f, 0x63, 0x6f, 0x6c, 0x6c
        /*0042*/ 	.byte	0x65, 0x63, 0x74, 0x69, 0x76, 0x65, 0x2f, 0x73, 0x6d, 0x39, 0x30, 0x5f, 0x6d, 0x6d, 0x61, 0x5f
        /*0052*/ 	.byte	0x74, 0x6d, 0x61, 0x5f, 0x67, 0x6d, 0x6d, 0x61, 0x5f, 0x73, 0x73, 0x5f, 0x77, 0x61, 0x72, 0x70
        /*0062*/ 	.byte	0x73, 0x70, 0x65, 0x63, 0x69, 0x61, 0x6c, 0x69, 0x7a, 0x65, 0x64, 0x2e, 0x68, 0x70, 0x70, 0x00
	.type		__unnamed_1,@object
	.size		__unnamed_1,(.L_0 - __unnamed_1)
__unnamed_1:
        /*0072*/ 	.byte	0x76, 0x6f, 0x69, 0x64, 0x20, 0x63, 0x75, 0x74, 0x6c, 0x61, 0x73, 0x73, 0x3a, 0x3a, 0x67, 0x65
        /* <DEDUP_REMOVED lines=180> */
        /*0bc2*/ 	.byte	0x74, 0x69, 0x74, 0x79, 0x5d, 0x00
.L_0:


//--------------------- .nv.shared._ZN7cutlass13device_kernelINS_4gemm6kernel13GemmUniversalIN4cute5tupleIJiiiiEEENS1_10collective13CollectiveMmaINS1_34MainloopSm90TmaGmmaWarpSpecializedILi4ENS5_IJNS4_1CILi8EEENSA_ILi1EEESC_EEENS1_35KernelTmaWarpSpecializedCooperativeEEENS5_IJNSA_ILi128EEESG_NSA_ILi64EEEEEENS_6half_tENS5_IJSC_llEEESJ_NS5_IJlSC_lEEENS4_8TiledMMAINS4_8MMA_AtomIJNS4_4SM904GMMA26MMA_64x128x16_F32F16F16_SSILNSP_5MajorE1ELSR_0ELNSP_7ScaleInE1ELSS_1EEEEEENS4_6LayoutINS5_IJNSA_ILi2EEESC_SC_EEENS5_IJSC_NSA_ILi0EEESY_EEEEENS5_IJNS4_10UnderscoreES11_S11_EEEEENS4_13SM90_TMA_LOADENS4_14ComposedLayoutINS4_7SwizzleILi3ELi4ELi3EEENS4_18smem_ptr_flag_bitsILi16EEENSV_INS5_IJSH_SB_EEENS5_IJSC_SH_EEEEEEEvNS4_8identityENS4_23SM90_TMA_LOAD_MULTICASTENS15_IS17_S19_NSV_INS5_IJSB_SH_EEENS5_IJSH_SC_EEEEEEEvS1E_EENS_8epilogue10collective6detail29Sm90TmaWarpSpecializedAdapterINS1M_15DefaultEpilogueISJ_SL_SL_NS1L_6thread17LinearCombinationISJ_Li1EffLNS1Q_9ScaleType4KindE0ELNS_15FloatRoundStyleE2ESJ_EENS1_15EpilogueDefaultEEEEEvvEEEEvNT_6ParamsE --------------------------
	.section	.nv.shared._ZN7cutlass13device_kernelINS_4gemm6kernel13GemmUniversalIN4cute5tupleIJiiiiEEENS1_10collective13CollectiveMmaINS1_34MainloopSm90TmaGmmaWarpSpecializedILi4ENS5_IJNS4_1CILi8EEENSA_ILi1EEESC_EEENS1_35KernelTmaWarpSpecializedCooperativeEEENS5_IJNSA_ILi128EEESG_NSA_ILi64EEEEEENS_6half_tENS5_IJSC_llEEESJ_NS5_IJlSC_lEEENS4_8TiledMMAINS4_8MMA_AtomIJNS4_4SM904GMMA26MMA_64x128x16_F32F16F16_SSILNSP_5MajorE1ELSR_0ELNSP_7ScaleInE1ELSS_1EEEEEENS4_6LayoutINS5_IJNSA_ILi2EEESC_SC_EEENS5_IJSC_NSA_ILi0EEESY_EEEEENS5_IJNS4_10UnderscoreES11_S11_EEEEENS4_13SM90_TMA_LOADENS4_14ComposedLayoutINS4_7SwizzleILi3ELi4ELi3EEENS4_18smem_ptr_flag_bitsILi16EEENSV_INS5_IJSH_SB_EEENS5_IJSC_SH_EEEEEEEvNS4_8identityENS4_23SM90_TMA_LOAD_MULTICASTENS15_IS17_S19_NSV_INS5_IJSB_SH_EEENS5_IJSH_SC_EEEEEEEvS1E_EENS_8epilogue10collective6detail29Sm90TmaWarpSpecializedAdapterINS1M_15DefaultEpilogueISJ_SL_SL_NS1L_6thread17LinearCombinationISJ_Li1EffLNS1Q_9ScaleType4KindE0ELNS_15FloatRoundStyleE2ESJ_EENS1_15EpilogueDefaultEEEEEvvEEEEvNT_6ParamsE,"aw",@nobits
	.sectionflags	@""
	.align	16
	.zero		1024


//--------------------- .nv.shared.reserved.0     --------------------------
	.section	.nv.shared.reserved.0,"aw",@nobits
	.weak		__nv_reservedSMEM_offset_0_alias
	.size		__nv_reservedSMEM_offset_0_alias, 0, 0
	.other		__nv_reservedSMEM_offset_0_alias,@"STO_CUDA_RESERVED_SHARED STV_DEFAULT"
__nv_reservedSMEM_offset_0_alias:
	.zero		0


//--------------------- .nv.global                --------------------------
	.section	.nv.global,"aw",@nobits
.nv.global:
	.type		_ZN40_INTERNAL_1905f7dd_4_k_cu_48600dbe_192264cute1_E,@object
	.size		_ZN40_INTERNAL_1905f7dd_4_k_cu_48600dbe_192264cute1_E,(_ZN40_INTERNAL_1905f7dd_4_k_cu_48600dbe_192264cuda3std3__45__cpo6cbeginE - _ZN40_INTERNAL_1905f7dd_4_k_cu_48600dbe_192264cute1_E)
_ZN40_INTERNAL_1905f7dd_4_k_cu_48600dbe_192264cute1_E:
	.zero		1
	.type		_ZN40_INTERNAL_1905f7dd_4_k_cu_48600dbe_192264cuda3std3__45__cpo6cbeginE,@object
	.size		_ZN40_INTERNAL_1905f7dd_4_k_cu_48600dbe_192264cuda3std3__45__cpo6cbeginE,(_ZN40_INTERNAL_1905f7dd_4_k_cu_48600dbe_192264cuda3std3__48in_placeE - _ZN40_INTERNAL_1905f7dd_4_k_cu_48600dbe_192264cuda3std3__45__cpo6cbeginE)
_ZN40_INTERNAL_1905f7dd_4_k_cu_48600dbe_192264cuda3std3__45__cpo6cbeginE:
	.zero		1
	.type		_ZN40_INTERNAL_1905f7dd_4_k_cu_48600dbe_192264cuda3std3__48in_placeE,@object
	.size		_ZN40_INTERNAL_1905f7dd_4_k_cu_48600dbe_192264cuda3std3__48in_placeE,(_ZN40_INTERNAL_1905f7dd_4_k_cu_48600dbe_192264cuda3std6ranges3__45__cpo9iter_moveE - _ZN40_INTERNAL_1905f7dd_4_k_cu_48600dbe_192264cuda3std3__48in_placeE)
_ZN40_INTERNAL_1905f7dd_4_k_cu_48600dbe_192264cuda3std3__48in_placeE:
	.zero		1
	.type		_ZN40_INTERNAL_1905f7dd_4_k_cu_48600dbe_192264cuda3std6ranges3__45__cpo9iter_moveE,@object
	.size		_ZN40_INTERNAL_1905f7dd_4_k_cu_48600dbe_192264cuda3std6ranges3__45__cpo9iter_moveE,(_ZN40_INTERNAL_1905f7dd_4_k_cu_48600dbe_192264cuda3std3__45__cpo5beginE - _ZN40_INTERNAL_1905f7dd_4_k_cu_48600dbe_192264cuda3std6ranges3__45__cpo9iter_moveE)
_ZN40_INTERNAL_1905f7dd_4_k_cu_48600dbe_192264cuda3std6ranges3__45__cpo9iter_moveE:
	.zero		1
	.type		_ZN40_INTERNAL_1905f7dd_4_k_cu_48600dbe_192264cuda3std3__45__cpo5beginE,@object
	.size		_ZN40_INTERNAL_1905f7dd_4_k_cu_48600dbe_192264cuda3std3__45__cpo5beginE,(_ZN40_INTERNAL_1905f7dd_4_k_cu_48600dbe_192264cuda3std3__442_GLOBAL__N__1905f7dd_4_k_cu_48600dbe_192266ignoreE - _ZN40_INTERNAL_1905f7dd_4_k_cu_48600dbe_192264cuda3std3__45__cpo5beginE)
_ZN40_INTERNAL_1905f7dd_4_k_cu_48600dbe_192264cuda3std3__45__cpo5beginE:
	.zero		1
	.type		_ZN40_INTERNAL_1905f7dd_4_k_cu_48600dbe_192264cuda3std3__442_GLOBAL__N__1905f7dd_4_k_cu_48600dbe_192266ignoreE,@object
	.size		_ZN40_INTERNAL_1905f7dd_4_k_cu_48600dbe_192264cuda3std3__442_GLOBAL__N__1905f7dd_4_k_cu_48600dbe_192266ignoreE,(_ZN40_INTERNAL_1905f7dd_4_k_cu_48600dbe_192264cute7productE - _ZN40_INTERNAL_1905f7dd_4_k_cu_48600dbe_192264cuda3std3__442_GLOBAL__N__1905f7dd_4_k_cu_48600dbe_192266ignoreE)
_ZN40_INTERNAL_1905f7dd_4_k_cu_48600dbe_192264cuda3std3__442_GLOBAL__N__1905f7dd_4_k_cu_48600dbe_192266ignoreE:
	.zero		1
	.type		_ZN40_INTERNAL_1905f7dd_4_k_cu_48600dbe_192264cute7productE,@object
	.size		_ZN40_INTERNAL_1905f7dd_4_k_cu_48600dbe_192264cute7productE,(_ZN40_INTERNAL_1905f7dd_4_k_cu_48600dbe_192264cuda3std3__45__cpo3endE - _ZN40_INTERNAL_1905f7dd_4_k_cu_48600dbe_192264cute7productE)
_ZN40_INTERNAL_1905f7dd_4_k_cu_48600dbe_192264cute7productE:
	.zero		1
	.type		_ZN40_INTERNAL_1905f7dd_4_k_cu_48600dbe_192264cuda3std3__45__cpo3endE,@object
	.size		_ZN40_INTERNAL_1905f7dd_4_k_cu_48600dbe_192264cuda3std3__45__cpo3endE,(_ZN40_INTERNAL_1905f7dd_4_k_cu_48600dbe_192264cuda3std3__419piecewise_constructE - _ZN40_INTERNAL_1905f7dd_4_k_cu_48600dbe_192264cuda3std3__45__cpo3endE)
_ZN40_INTERNAL_1905f7dd_4_k_cu_48600dbe_192264cuda3std3__45__cpo3endE:
	.zero		1
	.type		_ZN40_INTERNAL_1905f7dd_4_k_cu_48600dbe_192264cuda3std3__419piecewise_constructE,@object
	.size		_ZN40_INTERNAL_1905f7dd_4_k_cu_48600dbe_192264cuda3std3__419piecewise_constructE,(_ZN40_INTERNAL_1905f7dd_4_k_cu_48600dbe_192264cuda3std3__45__cpo4cendE - _ZN40_INTERNAL_1905f7dd_4_k_cu_48600dbe_192264cuda3std3__419piecewise_constructE)
_ZN40_INTERNAL_1905f7dd_4_k_cu_48600dbe_192264cuda3std3__419piecewise_constructE:
	.zero		1
	.type		_ZN40_INTERNAL_1905f7dd_4_k_cu_48600dbe_192264cuda3std3__45__cpo4cendE,@object
	.size		_ZN40_INTERNAL_1905f7dd_4_k_cu_48600dbe_192264cuda3std3__45__cpo4cendE,(_ZN40_INTERNAL_1905f7dd_4_k_cu_48600dbe_192264cuda3std6ranges3__45__cpo4swapE - _ZN40_INTERNAL_1905f7dd_4_k_cu_48600dbe_192264cuda3std3__45__cpo4cendE)
_ZN40_INTERNAL_1905f7dd_4_k_cu_48600dbe_192264cuda3std3__45__cpo4cendE:
	.zero		1
	.type		_ZN40_INTERNAL_1905f7dd_4_k_cu_48600dbe_192264cuda3std6ranges3__45__cpo4swapE,@object
	.size		_ZN40_INTERNAL_1905f7dd_4_k_cu_48600dbe_192264cuda3std6ranges3__45__cpo4swapE,(.L_8 - _ZN40_INTERNAL_1905f7dd_4_k_cu_48600dbe_192264cuda3std6ranges3__45__cpo4swapE)
_ZN40_INTERNAL_1905f7dd_4_k_cu_48600dbe_192264cuda3std6ranges3__45__cpo4swapE:
	.zero		1
.L_8:


//--------------------- .nv.constant0._ZN7cutlass13device_kernelINS_4gemm6kernel13GemmUniversalIN4cute5tupleIJiiiiEEENS1_10collective13CollectiveMmaINS1_34MainloopSm90TmaGmmaWarpSpecializedILi4ENS5_IJNS4_1CILi8EEENSA_ILi1EEESC_EEENS1_35KernelTmaWarpSpecializedCooperativeEEENS5_IJNSA_ILi128EEESG_NSA_ILi64EEEEEENS_6half_tENS5_IJSC_llEEESJ_NS5_IJlSC_lEEENS4_8TiledMMAINS4_8MMA_AtomIJNS4_4SM904GMMA26MMA_64x128x16_F32F16F16_SSILNSP_5MajorE1ELSR_0ELNSP_7ScaleInE1ELSS_1EEEEEENS4_6LayoutINS5_IJNSA_ILi2EEESC_SC_EEENS5_IJSC_NSA_ILi0EEESY_EEEEENS5_IJNS4_10UnderscoreES11_S11_EEEEENS4_13SM90_TMA_LOADENS4_14ComposedLayoutINS4_7SwizzleILi3ELi4ELi3EEENS4_18smem_ptr_flag_bitsILi16EEENSV_INS5_IJSH_SB_EEENS5_IJSC_SH_EEEEEEEvNS4_8identityENS4_23SM90_TMA_LOAD_MULTICASTENS15_IS17_S19_NSV_INS5_IJSB_SH_EEENS5_IJSH_SC_EEEEEEEvS1E_EENS_8epilogue10collective6detail29Sm90TmaWarpSpecializedAdapterINS1M_15DefaultEpilogueISJ_SL_SL_NS1L_6thread17LinearCombinationISJ_Li1EffLNS1Q_9ScaleType4KindE0ELNS_15FloatRoundStyleE2ESJ_EENS1_15EpilogueDefaultEEEEEvvEEEEvNT_6ParamsE --------------------------
	.section	.nv.constant0._ZN7cutlass13device_kernelINS_4gemm6kernel13GemmUniversalIN4cute5tupleIJiiiiEEENS1_10collective13CollectiveMmaINS1_34MainloopSm90TmaGmmaWarpSpecializedILi4ENS5_IJNS4_1CILi8EEENSA_ILi1EEESC_EEENS1_35KernelTmaWarpSpecializedCooperativeEEENS5_IJNSA_ILi128EEESG_NSA_ILi64EEEEEENS_6half_tENS5_IJSC_llEEESJ_NS5_IJlSC_lEEENS4_8TiledMMAINS4_8MMA_AtomIJNS4_4SM904GMMA26MMA_64x128x16_F32F16F16_SSILNSP_5MajorE1ELSR_0ELNSP_7ScaleInE1ELSS_1EEEEEENS4_6LayoutINS5_IJNSA_ILi2EEESC_SC_EEENS5_IJSC_NSA_ILi0EEESY_EEEEENS5_IJNS4_10UnderscoreES11_S11_EEEEENS4_13SM90_TMA_LOADENS4_14ComposedLayoutINS4_7SwizzleILi3ELi4ELi3EEENS4_18smem_ptr_flag_bitsILi16EEENSV_INS5_IJSH_SB_EEENS5_IJSC_SH_EEEEEEEvNS4_8identityENS4_23SM90_TMA_LOAD_MULTICASTENS15_IS17_S19_NSV_INS5_IJSB_SH_EEENS5_IJSH_SC_EEEEEEEvS1E_EENS_8epilogue10collective6detail29Sm90TmaWarpSpecializedAdapterINS1M_15DefaultEpilogueISJ_SL_SL_NS1L_6thread17LinearCombinationISJ_Li1EffLNS1Q_9ScaleType4KindE0ELNS_15FloatRoundStyleE2ESJ_EENS1_15EpilogueDefaultEEEEEvvEEEEvNT_6ParamsE,"a",@progbits
	.sectionflags	@""
	.align	4
.nv.constant0._ZN7cutlass13device_kernelINS_4gemm6kernel13GemmUniversalIN4cute5tupleIJiiiiEEENS1_10collective13CollectiveMmaINS1_34MainloopSm90TmaGmmaWarpSpecializedILi4ENS5_IJNS4_1CILi8EEENSA_ILi1EEESC_EEENS1_35KernelTmaWarpSpecializedCooperativeEEENS5_IJNSA_ILi128EEESG_NSA_ILi64EEEEEENS_6half_tENS5_IJSC_llEEESJ_NS5_IJlSC_lEEENS4_8TiledMMAINS4_8MMA_AtomIJNS4_4SM904GMMA26MMA_64x128x16_F32F16F16_SSILNSP_5MajorE1ELSR_0ELNSP_7ScaleInE1ELSS_1EEEEEENS4_6LayoutINS5_IJNSA_ILi2EEESC_SC_EEENS5_IJSC_NSA_ILi0EEESY_EEEEENS5_IJNS4_10UnderscoreES11_S11_EEEEENS4_13SM90_TMA_LOADENS4_14ComposedLayoutINS4_7SwizzleILi3ELi4ELi3EEENS4_18smem_ptr_flag_bitsILi16EEENSV_INS5_IJSH_SB_EEENS5_IJSC_SH_EEEEEEEvNS4_8identityENS4_23SM90_TMA_LOAD_MULTICASTENS15_IS17_S19_NSV_INS5_IJSB_SH_EEENS5_IJSH_SC_EEEEEEEvS1E_EENS_8epilogue10collective6detail29Sm90TmaWarpSpecializedAdapterINS1M_15DefaultEpilogueISJ_SL_SL_NS1L_6thread17LinearCombinationISJ_Li1EffLNS1Q_9ScaleType4KindE0ELNS_15FloatRoundStyleE2ESJ_EENS1_15EpilogueDefaultEEEEEvvEEEEvNT_6ParamsE:
	.zero		1664


//--------------------- SYMBOLS --------------------------

	.type		.nv.reservedSmem.offset0,@object
	.size		.nv.reservedSmem.offset0,0x4
	.type		__assertfail,@function
